//
// Generated by NVIDIA NVVM Compiler
//
// Compiler Build ID: CL-36424714
// Cuda compilation tools, release 13.0, V13.0.88
// Based on NVVM 20.0.0
//

.version 9.0
.target sm_100
.address_size 64

	// .globl	vectorAddVector
// _ZZ15vectorMulVectorE6a_tile has been demoted
// _ZZ15vectorMulVectorE6b_tile has been demoted
// _ZZ15vectorMulVectorE11result_tile has been demoted
// _ZZ15matrixMulVectorE11matrix_tile has been demoted
// _ZZ15matrixMulVectorE11vector_tile has been demoted
// _ZZ15vectorMulMatrixE11vector_tile has been demoted
// _ZZ15vectorMulMatrixE11matrix_tile has been demoted
// _ZZ21vectorMatrixMulVectorE12vectorA_tile has been demoted
// _ZZ21vectorMatrixMulVectorE12vectorB_tile has been demoted

.visible .entry vectorAddVector(
	.param .u64 .ptr .align 1 vectorAddVector_param_0,
	.param .u64 .ptr .align 1 vectorAddVector_param_1,
	.param .u64 .ptr .align 1 vectorAddVector_param_2,
	.param .u32 vectorAddVector_param_3
)
{
	.reg .pred 	%p<2>;
	.reg .b32 	%r<6>;
	.reg .b32 	%f<4>;
	.reg .b64 	%rd<11>;

	ld.param.u64 	%rd1, [vectorAddVector_param_0];
	ld.param.u64 	%rd2, [vectorAddVector_param_1];
	ld.param.u64 	%rd3, [vectorAddVector_param_2];
	ld.param.u32 	%r2, [vectorAddVector_param_3];
	mov.u32 	%r3, %ctaid.x;
	mov.u32 	%r4, %tid.x;
	mov.u32 	%r5, %ntid.x;
	mad.lo.s32 	%r1, %r3, %r5, %r4;
	setp.ge.s32 	%p1, %r1, %r2;
	@%p1 bra 	$L__BB0_2;
	cvta.to.global.u64 	%rd4, %rd1;
	cvta.to.global.u64 	%rd5, %rd2;
	cvta.to.global.u64 	%rd6, %rd3;
	mul.wide.s32 	%rd7, %r1, 4;
	add.s64 	%rd8, %rd4, %rd7;
	ld.global.f32 	%f1, [%rd8];
	add.s64 	%rd9, %rd5, %rd7;
	ld.global.f32 	%f2, [%rd9];
	add.f32 	%f3, %f1, %f2;
	add.s64 	%rd10, %rd6, %rd7;
	st.global.f32 	[%rd10], %f3;
$L__BB0_2:
	ret;

}
	// .globl	vectorAddScalar
.visible .entry vectorAddScalar(
	.param .u64 .ptr .align 1 vectorAddScalar_param_0,
	.param .f32 vectorAddScalar_param_1,
	.param .u64 .ptr .align 1 vectorAddScalar_param_2,
	.param .u32 vectorAddScalar_param_3
)
{
	.reg .pred 	%p<2>;
	.reg .b32 	%r<6>;
	.reg .b32 	%f<4>;
	.reg .b64 	%rd<8>;

	ld.param.u64 	%rd1, [vectorAddScalar_param_0];
	ld.param.f32 	%f1, [vectorAddScalar_param_1];
	ld.param.u64 	%rd2, [vectorAddScalar_param_2];
	ld.param.u32 	%r2, [vectorAddScalar_param_3];
	mov.u32 	%r3, %ctaid.x;
	mov.u32 	%r4, %tid.x;
	mov.u32 	%r5, %ntid.x;
	mad.lo.s32 	%r1, %r3, %r5, %r4;
	setp.ge.s32 	%p1, %r1, %r2;
	@%p1 bra 	$L__BB1_2;
	cvta.to.global.u64 	%rd3, %rd1;
	cvta.to.global.u64 	%rd4, %rd2;
	mul.wide.s32 	%rd5, %r1, 4;
	add.s64 	%rd6, %rd3, %rd5;
	ld.global.f32 	%f2, [%rd6];
	add.f32 	%f3, %f1, %f2;
	add.s64 	%rd7, %rd4, %rd5;
	st.global.f32 	[%rd7], %f3;
$L__BB1_2:
	ret;

}
	// .globl	vectorSubVector
.visible .entry vectorSubVector(
	.param .u64 .ptr .align 1 vectorSubVector_param_0,
	.param .u64 .ptr .align 1 vectorSubVector_param_1,
	.param .u64 .ptr .align 1 vectorSubVector_param_2,
	.param .u32 vectorSubVector_param_3
)
{
	.reg .pred 	%p<2>;
	.reg .b32 	%r<6>;
	.reg .b32 	%f<4>;
	.reg .b64 	%rd<11>;

	ld.param.u64 	%rd1, [vectorSubVector_param_0];
	ld.param.u64 	%rd2, [vectorSubVector_param_1];
	ld.param.u64 	%rd3, [vectorSubVector_param_2];
	ld.param.u32 	%r2, [vectorSubVector_param_3];
	mov.u32 	%r3, %ctaid.x;
	mov.u32 	%r4, %tid.x;
	mov.u32 	%r5, %ntid.x;
	mad.lo.s32 	%r1, %r3, %r5, %r4;
	setp.ge.s32 	%p1, %r1, %r2;
	@%p1 bra 	$L__BB2_2;
	cvta.to.global.u64 	%rd4, %rd1;
	cvta.to.global.u64 	%rd5, %rd2;
	cvta.to.global.u64 	%rd6, %rd3;
	mul.wide.s32 	%rd7, %r1, 4;
	add.s64 	%rd8, %rd4, %rd7;
	ld.global.f32 	%f1, [%rd8];
	add.s64 	%rd9, %rd5, %rd7;
	ld.global.f32 	%f2, [%rd9];
	sub.f32 	%f3, %f1, %f2;
	add.s64 	%rd10, %rd6, %rd7;
	st.global.f32 	[%rd10], %f3;
$L__BB2_2:
	ret;

}
	// .globl	vectorSubScalar
.visible .entry vectorSubScalar(
	.param .u64 .ptr .align 1 vectorSubScalar_param_0,
	.param .f32 vectorSubScalar_param_1,
	.param .u64 .ptr .align 1 vectorSubScalar_param_2,
	.param .u32 vectorSubScalar_param_3
)
{
	.reg .pred 	%p<2>;
	.reg .b32 	%r<6>;
	.reg .b32 	%f<4>;
	.reg .b64 	%rd<8>;

	ld.param.u64 	%rd1, [vectorSubScalar_param_0];
	ld.param.f32 	%f1, [vectorSubScalar_param_1];
	ld.param.u64 	%rd2, [vectorSubScalar_param_2];
	ld.param.u32 	%r2, [vectorSubScalar_param_3];
	mov.u32 	%r3, %ctaid.x;
	mov.u32 	%r4, %tid.x;
	mov.u32 	%r5, %ntid.x;
	mad.lo.s32 	%r1, %r3, %r5, %r4;
	setp.ge.s32 	%p1, %r1, %r2;
	@%p1 bra 	$L__BB3_2;
	cvta.to.global.u64 	%rd3, %rd1;
	cvta.to.global.u64 	%rd4, %rd2;
	mul.wide.s32 	%rd5, %r1, 4;
	add.s64 	%rd6, %rd3, %rd5;
	ld.global.f32 	%f2, [%rd6];
	sub.f32 	%f3, %f2, %f1;
	add.s64 	%rd7, %rd4, %rd5;
	st.global.f32 	[%rd7], %f3;
$L__BB3_2:
	ret;

}
	// .globl	scalarSubVector
.visible .entry scalarSubVector(
	.param .f32 scalarSubVector_param_0,
	.param .u64 .ptr .align 1 scalarSubVector_param_1,
	.param .u64 .ptr .align 1 scalarSubVector_param_2,
	.param .u32 scalarSubVector_param_3
)
{
	.reg .pred 	%p<2>;
	.reg .b32 	%r<6>;
	.reg .b32 	%f<4>;
	.reg .b64 	%rd<8>;

	ld.param.f32 	%f1, [scalarSubVector_param_0];
	ld.param.u64 	%rd1, [scalarSubVector_param_1];
	ld.param.u64 	%rd2, [scalarSubVector_param_2];
	ld.param.u32 	%r2, [scalarSubVector_param_3];
	mov.u32 	%r3, %ctaid.x;
	mov.u32 	%r4, %tid.x;
	mov.u32 	%r5, %ntid.x;
	mad.lo.s32 	%r1, %r3, %r5, %r4;
	setp.ge.s32 	%p1, %r1, %r2;
	@%p1 bra 	$L__BB4_2;
	cvta.to.global.u64 	%rd3, %rd1;
	cvta.to.global.u64 	%rd4, %rd2;
	mul.wide.s32 	%rd5, %r1, 4;
	add.s64 	%rd6, %rd3, %rd5;
	ld.global.f32 	%f2, [%rd6];
	sub.f32 	%f3, %f1, %f2;
	add.s64 	%rd7, %rd4, %rd5;
	st.global.f32 	[%rd7], %f3;
$L__BB4_2:
	ret;

}
	// .globl	vectorMulScalar
.visible .entry vectorMulScalar(
	.param .u64 .ptr .align 1 vectorMulScalar_param_0,
	.param .f32 vectorMulScalar_param_1,
	.param .u64 .ptr .align 1 vectorMulScalar_param_2,
	.param .u32 vectorMulScalar_param_3
)
{
	.reg .pred 	%p<2>;
	.reg .b32 	%r<6>;
	.reg .b32 	%f<4>;
	.reg .b64 	%rd<8>;

	ld.param.u64 	%rd1, [vectorMulScalar_param_0];
	ld.param.f32 	%f1, [vectorMulScalar_param_1];
	ld.param.u64 	%rd2, [vectorMulScalar_param_2];
	ld.param.u32 	%r2, [vectorMulScalar_param_3];
	mov.u32 	%r3, %ctaid.x;
	mov.u32 	%r4, %tid.x;
	mov.u32 	%r5, %ntid.x;
	mad.lo.s32 	%r1, %r3, %r5, %r4;
	setp.ge.s32 	%p1, %r1, %r2;
	@%p1 bra 	$L__BB5_2;
	cvta.to.global.u64 	%rd3, %rd1;
	cvta.to.global.u64 	%rd4, %rd2;
	mul.wide.s32 	%rd5, %r1, 4;
	add.s64 	%rd6, %rd3, %rd5;
	ld.global.f32 	%f2, [%rd6];
	mul.f32 	%f3, %f1, %f2;
	add.s64 	%rd7, %rd4, %rd5;
	st.global.f32 	[%rd7], %f3;
$L__BB5_2:
	ret;

}
	// .globl	vectorMulVector
.visible .entry vectorMulVector(
	.param .u64 .ptr .align 1 vectorMulVector_param_0,
	.param .u64 .ptr .align 1 vectorMulVector_param_1,
	.param .u64 .ptr .align 1 vectorMulVector_param_2,
	.param .u32 vectorMulVector_param_3
)
{
	.reg .pred 	%p<12>;
	.reg .b32 	%r<47>;
	.reg .b32 	%f<110>;
	.reg .b64 	%rd<28>;
	// demoted variable
	.shared .align 4 .b8 _ZZ15vectorMulVectorE6a_tile[128];
	// demoted variable
	.shared .align 4 .b8 _ZZ15vectorMulVectorE6b_tile[128];
	// demoted variable
	.shared .align 4 .b8 _ZZ15vectorMulVectorE11result_tile[128];
	ld.param.u64 	%rd10, [vectorMulVector_param_0];
	ld.param.u64 	%rd11, [vectorMulVector_param_1];
	ld.param.u64 	%rd9, [vectorMulVector_param_2];
	ld.param.u32 	%r24, [vectorMulVector_param_3];
	cvta.to.global.u64 	%rd1, %rd11;
	cvta.to.global.u64 	%rd2, %rd10;
	mov.b32 	%r25, 0;
	st.shared.u32 	[_ZZ15vectorMulVectorE11result_tile], %r25;
	st.shared.u32 	[_ZZ15vectorMulVectorE11result_tile+4], %r25;
	st.shared.u32 	[_ZZ15vectorMulVectorE11result_tile+8], %r25;
	st.shared.u32 	[_ZZ15vectorMulVectorE11result_tile+12], %r25;
	st.shared.u32 	[_ZZ15vectorMulVectorE11result_tile+16], %r25;
	st.shared.u32 	[_ZZ15vectorMulVectorE11result_tile+20], %r25;
	st.shared.u32 	[_ZZ15vectorMulVectorE11result_tile+24], %r25;
	st.shared.u32 	[_ZZ15vectorMulVectorE11result_tile+28], %r25;
	st.shared.u32 	[_ZZ15vectorMulVectorE11result_tile+32], %r25;
	st.shared.u32 	[_ZZ15vectorMulVectorE11result_tile+36], %r25;
	st.shared.u32 	[_ZZ15vectorMulVectorE11result_tile+40], %r25;
	st.shared.u32 	[_ZZ15vectorMulVectorE11result_tile+44], %r25;
	st.shared.u32 	[_ZZ15vectorMulVectorE11result_tile+48], %r25;
	st.shared.u32 	[_ZZ15vectorMulVectorE11result_tile+52], %r25;
	st.shared.u32 	[_ZZ15vectorMulVectorE11result_tile+56], %r25;
	st.shared.u32 	[_ZZ15vectorMulVectorE11result_tile+60], %r25;
	st.shared.u32 	[_ZZ15vectorMulVectorE11result_tile+64], %r25;
	st.shared.u32 	[_ZZ15vectorMulVectorE11result_tile+68], %r25;
	st.shared.u32 	[_ZZ15vectorMulVectorE11result_tile+72], %r25;
	st.shared.u32 	[_ZZ15vectorMulVectorE11result_tile+76], %r25;
	st.shared.u32 	[_ZZ15vectorMulVectorE11result_tile+80], %r25;
	st.shared.u32 	[_ZZ15vectorMulVectorE11result_tile+84], %r25;
	st.shared.u32 	[_ZZ15vectorMulVectorE11result_tile+88], %r25;
	st.shared.u32 	[_ZZ15vectorMulVectorE11result_tile+92], %r25;
	st.shared.u32 	[_ZZ15vectorMulVectorE11result_tile+96], %r25;
	st.shared.u32 	[_ZZ15vectorMulVectorE11result_tile+100], %r25;
	st.shared.u32 	[_ZZ15vectorMulVectorE11result_tile+104], %r25;
	st.shared.u32 	[_ZZ15vectorMulVectorE11result_tile+108], %r25;
	st.shared.u32 	[_ZZ15vectorMulVectorE11result_tile+112], %r25;
	st.shared.u32 	[_ZZ15vectorMulVectorE11result_tile+116], %r25;
	st.shared.u32 	[_ZZ15vectorMulVectorE11result_tile+120], %r25;
	st.shared.u32 	[_ZZ15vectorMulVectorE11result_tile+124], %r25;
	mov.u32 	%r1, %tid.x;
	setp.lt.s32 	%p1, %r24, -30;
	@%p1 bra 	$L__BB6_22;
	add.s32 	%r27, %r24, -1;
	shr.s32 	%r28, %r27, 31;
	shr.u32 	%r29, %r28, 27;
	add.s32 	%r30, %r27, %r29;
	shr.s32 	%r31, %r30, 5;
	shl.b32 	%r32, %r1, 2;
	mov.u32 	%r33, _ZZ15vectorMulVectorE6a_tile;
	add.s32 	%r2, %r33, %r32;
	mov.u32 	%r34, _ZZ15vectorMulVectorE6b_tile;
	add.s32 	%r3, %r34, %r32;
	mov.u32 	%r35, _ZZ15vectorMulVectorE11result_tile;
	add.s32 	%r4, %r35, %r32;
	add.s32 	%r5, %r31, 1;
	and.b32  	%r6, %r5, 3;
	setp.lt.s32 	%p2, %r24, 97;
	mov.b32 	%r44, 0;
	@%p2 bra 	$L__BB6_16;
	and.b32  	%r44, %r5, 2147483644;
	neg.s32 	%r43, %r44;
	add.s32 	%r42, %r1, 64;
$L__BB6_3:
	add.s32 	%r12, %r42, -64;
	setp.ge.s32 	%p3, %r12, %r24;
	@%p3 bra 	$L__BB6_5;
	mul.wide.u32 	%rd12, %r12, 4;
	add.s64 	%rd13, %rd2, %rd12;
	ld.global.f32 	%f12, [%rd13];
	st.shared.f32 	[%r2], %f12;
	add.s64 	%rd14, %rd1, %rd12;
	ld.global.f32 	%f105, [%rd14];
	bra.uni 	$L__BB6_6;
$L__BB6_5:
	mov.b32 	%r36, 0;
	st.shared.u32 	[%r2], %r36;
	mov.f32 	%f105, 0f00000000;
$L__BB6_6:
	st.shared.f32 	[%r3], %f105;
	bar.sync 	0;
	ld.shared.f32 	%f13, [%r2];
	ld.shared.f32 	%f14, [%r3];
	ld.shared.f32 	%f15, [%r4];
	fma.rn.f32 	%f16, %f13, %f14, %f15;
	st.shared.f32 	[%r4], %f16;
	bar.sync 	0;
	add.s32 	%r13, %r42, -32;
	setp.lt.s32 	%p4, %r13, %r24;
	@%p4 bra 	$L__BB6_8;
	mov.b32 	%r37, 0;
	st.shared.u32 	[%r2], %r37;
	mov.f32 	%f106, 0f00000000;
	bra.uni 	$L__BB6_9;
$L__BB6_8:
	mul.wide.u32 	%rd15, %r13, 4;
	add.s64 	%rd16, %rd2, %rd15;
	ld.global.f32 	%f18, [%rd16];
	st.shared.f32 	[%r2], %f18;
	add.s64 	%rd17, %rd1, %rd15;
	ld.global.f32 	%f106, [%rd17];
$L__BB6_9:
	st.shared.f32 	[%r3], %f106;
	bar.sync 	0;
	ld.shared.f32 	%f19, [%r2];
	ld.shared.f32 	%f20, [%r3];
	ld.shared.f32 	%f21, [%r4];
	fma.rn.f32 	%f22, %f19, %f20, %f21;
	st.shared.f32 	[%r4], %f22;
	bar.sync 	0;
	add.s32 	%r14, %r42, 32;
	setp.lt.s32 	%p5, %r42, %r24;
	@%p5 bra 	$L__BB6_11;
	mov.b32 	%r38, 0;
	st.shared.u32 	[%r2], %r38;
	mov.f32 	%f107, 0f00000000;
	bra.uni 	$L__BB6_12;
$L__BB6_11:
	mul.wide.u32 	%rd18, %r42, 4;
	add.s64 	%rd19, %rd2, %rd18;
	ld.global.f32 	%f24, [%rd19];
	st.shared.f32 	[%r2], %f24;
	add.s64 	%rd20, %rd1, %rd18;
	ld.global.f32 	%f107, [%rd20];
$L__BB6_12:
	st.shared.f32 	[%r3], %f107;
	bar.sync 	0;
	ld.shared.f32 	%f25, [%r2];
	ld.shared.f32 	%f26, [%r3];
	ld.shared.f32 	%f27, [%r4];
	fma.rn.f32 	%f28, %f25, %f26, %f27;
	st.shared.f32 	[%r4], %f28;
	bar.sync 	0;
	setp.lt.s32 	%p6, %r14, %r24;
	@%p6 bra 	$L__BB6_14;
	mov.b32 	%r39, 0;
	st.shared.u32 	[%r2], %r39;
	mov.f32 	%f108, 0f00000000;
	bra.uni 	$L__BB6_15;
$L__BB6_14:
	mul.wide.u32 	%rd21, %r14, 4;
	add.s64 	%rd22, %rd2, %rd21;
	ld.global.f32 	%f30, [%rd22];
	st.shared.f32 	[%r2], %f30;
	add.s64 	%rd23, %rd1, %rd21;
	ld.global.f32 	%f108, [%rd23];
$L__BB6_15:
	st.shared.f32 	[%r3], %f108;
	bar.sync 	0;
	ld.shared.f32 	%f31, [%r2];
	ld.shared.f32 	%f32, [%r3];
	ld.shared.f32 	%f33, [%r4];
	fma.rn.f32 	%f34, %f31, %f32, %f33;
	st.shared.f32 	[%r4], %f34;
	bar.sync 	0;
	add.s32 	%r43, %r43, 4;
	add.s32 	%r42, %r42, 128;
	setp.ne.s32 	%p7, %r43, 0;
	@%p7 bra 	$L__BB6_3;
$L__BB6_16:
	setp.eq.s32 	%p8, %r6, 0;
	@%p8 bra 	$L__BB6_22;
	shl.b32 	%r40, %r44, 5;
	add.s32 	%r46, %r1, %r40;
	mul.wide.u32 	%rd24, %r46, 4;
	add.s64 	%rd27, %rd1, %rd24;
	add.s64 	%rd26, %rd2, %rd24;
	neg.s32 	%r45, %r6;
$L__BB6_18:
	.pragma "nounroll";
	setp.lt.s32 	%p9, %r46, %r24;
	@%p9 bra 	$L__BB6_20;
	mov.b32 	%r41, 0;
	st.shared.u32 	[%r2], %r41;
	mov.f32 	%f109, 0f00000000;
	bra.uni 	$L__BB6_21;
$L__BB6_20:
	ld.global.f32 	%f36, [%rd26];
	st.shared.f32 	[%r2], %f36;
	ld.global.f32 	%f109, [%rd27];
$L__BB6_21:
	st.shared.f32 	[%r3], %f109;
	bar.sync 	0;
	ld.shared.f32 	%f37, [%r2];
	ld.shared.f32 	%f38, [%r3];
	ld.shared.f32 	%f39, [%r4];
	fma.rn.f32 	%f40, %f37, %f38, %f39;
	st.shared.f32 	[%r4], %f40;
	bar.sync 	0;
	add.s64 	%rd27, %rd27, 128;
	add.s64 	%rd26, %rd26, 128;
	add.s32 	%r46, %r46, 32;
	add.s32 	%r45, %r45, 1;
	setp.ne.s32 	%p10, %r45, 0;
	@%p10 bra 	$L__BB6_18;
$L__BB6_22:
	setp.ne.s32 	%p11, %r1, 0;
	@%p11 bra 	$L__BB6_24;
	ld.shared.f32 	%f41, [_ZZ15vectorMulVectorE11result_tile];
	add.f32 	%f42, %f41, 0f00000000;
	ld.shared.f32 	%f43, [_ZZ15vectorMulVectorE11result_tile+4];
	add.f32 	%f44, %f42, %f43;
	ld.shared.f32 	%f45, [_ZZ15vectorMulVectorE11result_tile+8];
	add.f32 	%f46, %f44, %f45;
	ld.shared.f32 	%f47, [_ZZ15vectorMulVectorE11result_tile+12];
	add.f32 	%f48, %f46, %f47;
	ld.shared.f32 	%f49, [_ZZ15vectorMulVectorE11result_tile+16];
	add.f32 	%f50, %f48, %f49;
	ld.shared.f32 	%f51, [_ZZ15vectorMulVectorE11result_tile+20];
	add.f32 	%f52, %f50, %f51;
	ld.shared.f32 	%f53, [_ZZ15vectorMulVectorE11result_tile+24];
	add.f32 	%f54, %f52, %f53;
	ld.shared.f32 	%f55, [_ZZ15vectorMulVectorE11result_tile+28];
	add.f32 	%f56, %f54, %f55;
	ld.shared.f32 	%f57, [_ZZ15vectorMulVectorE11result_tile+32];
	add.f32 	%f58, %f56, %f57;
	ld.shared.f32 	%f59, [_ZZ15vectorMulVectorE11result_tile+36];
	add.f32 	%f60, %f58, %f59;
	ld.shared.f32 	%f61, [_ZZ15vectorMulVectorE11result_tile+40];
	add.f32 	%f62, %f60, %f61;
	ld.shared.f32 	%f63, [_ZZ15vectorMulVectorE11result_tile+44];
	add.f32 	%f64, %f62, %f63;
	ld.shared.f32 	%f65, [_ZZ15vectorMulVectorE11result_tile+48];
	add.f32 	%f66, %f64, %f65;
	ld.shared.f32 	%f67, [_ZZ15vectorMulVectorE11result_tile+52];
	add.f32 	%f68, %f66, %f67;
	ld.shared.f32 	%f69, [_ZZ15vectorMulVectorE11result_tile+56];
	add.f32 	%f70, %f68, %f69;
	ld.shared.f32 	%f71, [_ZZ15vectorMulVectorE11result_tile+60];
	add.f32 	%f72, %f70, %f71;
	ld.shared.f32 	%f73, [_ZZ15vectorMulVectorE11result_tile+64];
	add.f32 	%f74, %f72, %f73;
	ld.shared.f32 	%f75, [_ZZ15vectorMulVectorE11result_tile+68];
	add.f32 	%f76, %f74, %f75;
	ld.shared.f32 	%f77, [_ZZ15vectorMulVectorE11result_tile+72];
	add.f32 	%f78, %f76, %f77;
	ld.shared.f32 	%f79, [_ZZ15vectorMulVectorE11result_tile+76];
	add.f32 	%f80, %f78, %f79;
	ld.shared.f32 	%f81, [_ZZ15vectorMulVectorE11result_tile+80];
	add.f32 	%f82, %f80, %f81;
	ld.shared.f32 	%f83, [_ZZ15vectorMulVectorE11result_tile+84];
	add.f32 	%f84, %f82, %f83;
	ld.shared.f32 	%f85, [_ZZ15vectorMulVectorE11result_tile+88];
	add.f32 	%f86, %f84, %f85;
	ld.shared.f32 	%f87, [_ZZ15vectorMulVectorE11result_tile+92];
	add.f32 	%f88, %f86, %f87;
	ld.shared.f32 	%f89, [_ZZ15vectorMulVectorE11result_tile+96];
	add.f32 	%f90, %f88, %f89;
	ld.shared.f32 	%f91, [_ZZ15vectorMulVectorE11result_tile+100];
	add.f32 	%f92, %f90, %f91;
	ld.shared.f32 	%f93, [_ZZ15vectorMulVectorE11result_tile+104];
	add.f32 	%f94, %f92, %f93;
	ld.shared.f32 	%f95, [_ZZ15vectorMulVectorE11result_tile+108];
	add.f32 	%f96, %f94, %f95;
	ld.shared.f32 	%f97, [_ZZ15vectorMulVectorE11result_tile+112];
	add.f32 	%f98, %f96, %f97;
	ld.shared.f32 	%f99, [_ZZ15vectorMulVectorE11result_tile+116];
	add.f32 	%f100, %f98, %f99;
	ld.shared.f32 	%f101, [_ZZ15vectorMulVectorE11result_tile+120];
	add.f32 	%f102, %f100, %f101;
	ld.shared.f32 	%f103, [_ZZ15vectorMulVectorE11result_tile+124];
	add.f32 	%f104, %f102, %f103;
	cvta.to.global.u64 	%rd25, %rd9;
	st.global.f32 	[%rd25], %f104;
$L__BB6_24:
	ret;

}
	// .globl	matrixMulVector
.visible .entry matrixMulVector(
	.param .u64 .ptr .align 1 matrixMulVector_param_0,
	.param .u64 .ptr .align 1 matrixMulVector_param_1,
	.param .u64 .ptr .align 1 matrixMulVector_param_2,
	.param .u32 matrixMulVector_param_3,
	.param .u32 matrixMulVector_param_4,
	.param .u32 matrixMulVector_param_5,
	.param .u32 matrixMulVector_param_6
)
{
	.reg .pred 	%p<37>;
	.reg .b32 	%r<235>;
	.reg .b32 	%f<139>;
	.reg .b64 	%rd<81>;
	// demoted variable
	.shared .align 4 .b8 _ZZ15matrixMulVectorE11matrix_tile[4096];
	// demoted variable
	.shared .align 4 .b8 _ZZ15matrixMulVectorE11vector_tile[128];
	ld.param.u32 	%r127, [matrixMulVector_param_3];
	ld.param.u32 	%r128, [matrixMulVector_param_4];
	mov.u32 	%r131, %ctaid.x;
	mov.u32 	%r201, %tid.x;
	mov.u32 	%r132, %ntid.x;
	mul.lo.s32 	%r2, %r131, %r132;
	add.s32 	%r3, %r2, %r201;
	setp.lt.s32 	%p1, %r128, -30;
	mov.f32 	%f138, 0f00000000;
	@%p1 bra 	$L__BB7_100;
	ld.param.u64 	%rd78, [matrixMulVector_param_1];
	ld.param.u64 	%rd77, [matrixMulVector_param_0];
	cvta.to.global.u64 	%rd1, %rd77;
	add.s32 	%r133, %r128, -1;
	shr.s32 	%r134, %r133, 31;
	shr.u32 	%r135, %r134, 27;
	add.s32 	%r136, %r133, %r135;
	shr.s32 	%r137, %r136, 5;
	neg.s32 	%r234, %r137;
	shl.b32 	%r138, %r201, 2;
	mov.u32 	%r139, _ZZ15matrixMulVectorE11vector_tile;
	add.s32 	%r4, %r139, %r138;
	mov.u32 	%r140, _ZZ15matrixMulVectorE11matrix_tile;
	add.s32 	%r5, %r140, %r138;
	mad.lo.s32 	%r6, %r201, 124, %r5;
	mul.lo.s32 	%r141, %r2, %r128;
	add.s32 	%r142, %r141, %r128;
	add.s32 	%r143, %r142, %r128;
	add.s32 	%r144, %r143, %r128;
	add.s32 	%r145, %r144, %r128;
	add.s32 	%r146, %r145, %r128;
	add.s32 	%r7, %r2, 6;
	add.s32 	%r147, %r146, %r128;
	add.s32 	%r148, %r147, %r128;
	add.s32 	%r149, %r148, %r128;
	add.s32 	%r150, %r149, %r128;
	add.s32 	%r151, %r150, %r128;
	add.s32 	%r152, %r151, %r128;
	add.s32 	%r153, %r152, %r128;
	add.s32 	%r154, %r153, %r128;
	add.s32 	%r8, %r2, 14;
	add.s32 	%r9, %r2, 15;
	add.s32 	%r10, %r2, 16;
	add.s32 	%r11, %r2, 17;
	add.s32 	%r12, %r2, 18;
	add.s32 	%r13, %r2, 19;
	add.s32 	%r14, %r2, 20;
	add.s32 	%r15, %r2, 21;
	add.s32 	%r16, %r2, 22;
	add.s32 	%r17, %r2, 23;
	add.s32 	%r18, %r2, 24;
	add.s32 	%r19, %r2, 25;
	add.s32 	%r20, %r2, 26;
	add.s32 	%r21, %r2, 27;
	add.s32 	%r22, %r2, 28;
	add.s32 	%r23, %r2, 29;
	add.s32 	%r24, %r2, 30;
	add.s32 	%r25, %r2, 31;
	mad.lo.s32 	%r233, %r128, %r25, %r201;
	mad.lo.s32 	%r232, %r128, %r24, %r201;
	mad.lo.s32 	%r231, %r128, %r23, %r201;
	mad.lo.s32 	%r230, %r128, %r22, %r201;
	mad.lo.s32 	%r229, %r128, %r21, %r201;
	mad.lo.s32 	%r228, %r128, %r20, %r201;
	mad.lo.s32 	%r227, %r128, %r19, %r201;
	mad.lo.s32 	%r226, %r128, %r18, %r201;
	mad.lo.s32 	%r225, %r128, %r17, %r201;
	mad.lo.s32 	%r224, %r128, %r16, %r201;
	mad.lo.s32 	%r223, %r128, %r15, %r201;
	mad.lo.s32 	%r222, %r128, %r14, %r201;
	mad.lo.s32 	%r221, %r128, %r13, %r201;
	mad.lo.s32 	%r220, %r128, %r12, %r201;
	mad.lo.s32 	%r219, %r128, %r11, %r201;
	mad.lo.s32 	%r218, %r128, %r10, %r201;
	mad.lo.s32 	%r217, %r128, %r9, %r201;
	mad.lo.s32 	%r216, %r128, %r8, %r201;
	add.s32 	%r215, %r201, %r154;
	add.s32 	%r214, %r201, %r153;
	add.s32 	%r213, %r201, %r152;
	add.s32 	%r212, %r201, %r151;
	add.s32 	%r211, %r201, %r150;
	add.s32 	%r210, %r201, %r149;
	add.s32 	%r209, %r201, %r148;
	add.s32 	%r208, %r201, %r147;
	add.s32 	%r207, %r201, %r146;
	add.s32 	%r206, %r201, %r145;
	add.s32 	%r205, %r201, %r144;
	add.s32 	%r204, %r201, %r143;
	add.s32 	%r203, %r201, %r142;
	mul.wide.u32 	%rd9, %r201, 4;
	cvta.to.global.u64 	%rd10, %rd78;
	add.s64 	%rd80, %rd10, %rd9;
	add.s32 	%r202, %r201, %r141;
	mov.f32 	%f138, 0f00000000;
$L__BB7_2:
	ld.param.u32 	%r199, [matrixMulVector_param_5];
	mul.wide.s32 	%rd11, %r202, 4;
	add.s64 	%rd4, %rd1, %rd11;
	setp.ge.s32 	%p2, %r201, %r199;
	@%p2 bra 	$L__BB7_98;
	setp.ge.s32 	%p3, %r2, %r127;
	ld.global.f32 	%f9, [%rd80];
	st.shared.f32 	[%r4], %f9;
	mov.f32 	%f137, 0f00000000;
	@%p3 bra 	$L__BB7_5;
	ld.global.f32 	%f137, [%rd4];
$L__BB7_5:
	add.s32 	%r156, %r2, 1;
	setp.lt.s32 	%p4, %r156, %r127;
	st.shared.f32 	[%r5], %f137;
	@%p4 bra 	$L__BB7_7;
	mov.b32 	%r157, 0;
	st.shared.u32 	[%r5+128], %r157;
	bra.uni 	$L__BB7_8;
$L__BB7_7:
	mul.wide.s32 	%rd12, %r203, 4;
	add.s64 	%rd13, %rd1, %rd12;
	ld.global.f32 	%f10, [%rd13];
	st.shared.f32 	[%r5+128], %f10;
$L__BB7_8:
	add.s32 	%r158, %r2, 2;
	setp.lt.s32 	%p5, %r158, %r127;
	@%p5 bra 	$L__BB7_10;
	mov.b32 	%r159, 0;
	st.shared.u32 	[%r5+256], %r159;
	bra.uni 	$L__BB7_11;
$L__BB7_10:
	mul.wide.s32 	%rd14, %r204, 4;
	add.s64 	%rd15, %rd1, %rd14;
	ld.global.f32 	%f11, [%rd15];
	st.shared.f32 	[%r5+256], %f11;
$L__BB7_11:
	add.s32 	%r160, %r2, 3;
	setp.lt.s32 	%p6, %r160, %r127;
	@%p6 bra 	$L__BB7_13;
	mov.b32 	%r161, 0;
	st.shared.u32 	[%r5+384], %r161;
	bra.uni 	$L__BB7_14;
$L__BB7_13:
	mul.wide.s32 	%rd16, %r205, 4;
	add.s64 	%rd17, %rd1, %rd16;
	ld.global.f32 	%f12, [%rd17];
	st.shared.f32 	[%r5+384], %f12;
$L__BB7_14:
	add.s32 	%r162, %r2, 4;
	setp.lt.s32 	%p7, %r162, %r127;
	@%p7 bra 	$L__BB7_16;
	mov.b32 	%r163, 0;
	st.shared.u32 	[%r5+512], %r163;
	bra.uni 	$L__BB7_17;
$L__BB7_16:
	mul.wide.s32 	%rd18, %r206, 4;
	add.s64 	%rd19, %rd1, %rd18;
	ld.global.f32 	%f13, [%rd19];
	st.shared.f32 	[%r5+512], %f13;
$L__BB7_17:
	add.s32 	%r164, %r2, 5;
	setp.lt.s32 	%p8, %r164, %r127;
	@%p8 bra 	$L__BB7_19;
	mov.b32 	%r165, 0;
	st.shared.u32 	[%r5+640], %r165;
	bra.uni 	$L__BB7_20;
$L__BB7_19:
	mul.wide.s32 	%rd20, %r207, 4;
	add.s64 	%rd21, %rd1, %rd20;
	ld.global.f32 	%f14, [%rd21];
	st.shared.f32 	[%r5+640], %f14;
$L__BB7_20:
	setp.lt.s32 	%p9, %r7, %r127;
	@%p9 bra 	$L__BB7_22;
	mov.b32 	%r166, 0;
	st.shared.u32 	[%r5+768], %r166;
	bra.uni 	$L__BB7_23;
$L__BB7_22:
	mul.wide.s32 	%rd22, %r208, 4;
	add.s64 	%rd23, %rd1, %rd22;
	ld.global.f32 	%f15, [%rd23];
	st.shared.f32 	[%r5+768], %f15;
$L__BB7_23:
	add.s32 	%r167, %r2, 7;
	setp.lt.s32 	%p10, %r167, %r127;
	@%p10 bra 	$L__BB7_25;
	mov.b32 	%r168, 0;
	st.shared.u32 	[%r5+896], %r168;
	bra.uni 	$L__BB7_26;
$L__BB7_25:
	mul.wide.s32 	%rd24, %r209, 4;
	add.s64 	%rd25, %rd1, %rd24;
	ld.global.f32 	%f16, [%rd25];
	st.shared.f32 	[%r5+896], %f16;
$L__BB7_26:
	add.s32 	%r169, %r2, 8;
	setp.lt.s32 	%p11, %r169, %r127;
	@%p11 bra 	$L__BB7_28;
	mov.b32 	%r170, 0;
	st.shared.u32 	[%r5+1024], %r170;
	bra.uni 	$L__BB7_29;
$L__BB7_28:
	mul.wide.s32 	%rd26, %r210, 4;
	add.s64 	%rd27, %rd1, %rd26;
	ld.global.f32 	%f17, [%rd27];
	st.shared.f32 	[%r5+1024], %f17;
$L__BB7_29:
	add.s32 	%r171, %r2, 9;
	setp.lt.s32 	%p12, %r171, %r127;
	@%p12 bra 	$L__BB7_31;
	mov.b32 	%r172, 0;
	st.shared.u32 	[%r5+1152], %r172;
	bra.uni 	$L__BB7_32;
$L__BB7_31:
	mul.wide.s32 	%rd28, %r211, 4;
	add.s64 	%rd29, %rd1, %rd28;
	ld.global.f32 	%f18, [%rd29];
	st.shared.f32 	[%r5+1152], %f18;
$L__BB7_32:
	add.s32 	%r173, %r2, 10;
	setp.lt.s32 	%p13, %r173, %r127;
	@%p13 bra 	$L__BB7_34;
	mov.b32 	%r174, 0;
	st.shared.u32 	[%r5+1280], %r174;
	bra.uni 	$L__BB7_35;
$L__BB7_34:
	mul.wide.s32 	%rd30, %r212, 4;
	add.s64 	%rd31, %rd1, %rd30;
	ld.global.f32 	%f19, [%rd31];
	st.shared.f32 	[%r5+1280], %f19;
$L__BB7_35:
	add.s32 	%r175, %r2, 11;
	setp.lt.s32 	%p14, %r175, %r127;
	@%p14 bra 	$L__BB7_37;
	mov.b32 	%r176, 0;
	st.shared.u32 	[%r5+1408], %r176;
	bra.uni 	$L__BB7_38;
$L__BB7_37:
	mul.wide.s32 	%rd32, %r213, 4;
	add.s64 	%rd33, %rd1, %rd32;
	ld.global.f32 	%f20, [%rd33];
	st.shared.f32 	[%r5+1408], %f20;
$L__BB7_38:
	add.s32 	%r177, %r2, 12;
	setp.lt.s32 	%p15, %r177, %r127;
	@%p15 bra 	$L__BB7_40;
	mov.b32 	%r178, 0;
	st.shared.u32 	[%r5+1536], %r178;
	bra.uni 	$L__BB7_41;
$L__BB7_40:
	mul.wide.s32 	%rd34, %r214, 4;
	add.s64 	%rd35, %rd1, %rd34;
	ld.global.f32 	%f21, [%rd35];
	st.shared.f32 	[%r5+1536], %f21;
$L__BB7_41:
	add.s32 	%r179, %r2, 13;
	setp.lt.s32 	%p16, %r179, %r127;
	@%p16 bra 	$L__BB7_43;
	mov.b32 	%r180, 0;
	st.shared.u32 	[%r5+1664], %r180;
	bra.uni 	$L__BB7_44;
$L__BB7_43:
	mul.wide.s32 	%rd36, %r215, 4;
	add.s64 	%rd37, %rd1, %rd36;
	ld.global.f32 	%f22, [%rd37];
	st.shared.f32 	[%r5+1664], %f22;
$L__BB7_44:
	setp.lt.s32 	%p17, %r8, %r127;
	@%p17 bra 	$L__BB7_46;
	mov.b32 	%r181, 0;
	st.shared.u32 	[%r5+1792], %r181;
	bra.uni 	$L__BB7_47;
$L__BB7_46:
	mul.wide.s32 	%rd38, %r216, 4;
	add.s64 	%rd39, %rd1, %rd38;
	ld.global.f32 	%f23, [%rd39];
	st.shared.f32 	[%r5+1792], %f23;
$L__BB7_47:
	setp.lt.s32 	%p18, %r9, %r127;
	@%p18 bra 	$L__BB7_49;
	mov.b32 	%r182, 0;
	st.shared.u32 	[%r5+1920], %r182;
	bra.uni 	$L__BB7_50;
$L__BB7_49:
	mul.wide.s32 	%rd40, %r217, 4;
	add.s64 	%rd41, %rd1, %rd40;
	ld.global.f32 	%f24, [%rd41];
	st.shared.f32 	[%r5+1920], %f24;
$L__BB7_50:
	setp.lt.s32 	%p19, %r10, %r127;
	@%p19 bra 	$L__BB7_52;
	mov.b32 	%r183, 0;
	st.shared.u32 	[%r5+2048], %r183;
	bra.uni 	$L__BB7_53;
$L__BB7_52:
	mul.wide.s32 	%rd42, %r218, 4;
	add.s64 	%rd43, %rd1, %rd42;
	ld.global.f32 	%f25, [%rd43];
	st.shared.f32 	[%r5+2048], %f25;
$L__BB7_53:
	setp.lt.s32 	%p20, %r11, %r127;
	@%p20 bra 	$L__BB7_55;
	mov.b32 	%r184, 0;
	st.shared.u32 	[%r5+2176], %r184;
	bra.uni 	$L__BB7_56;
$L__BB7_55:
	mul.wide.s32 	%rd44, %r219, 4;
	add.s64 	%rd45, %rd1, %rd44;
	ld.global.f32 	%f26, [%rd45];
	st.shared.f32 	[%r5+2176], %f26;
$L__BB7_56:
	setp.lt.s32 	%p21, %r12, %r127;
	@%p21 bra 	$L__BB7_58;
	mov.b32 	%r185, 0;
	st.shared.u32 	[%r5+2304], %r185;
	bra.uni 	$L__BB7_59;
$L__BB7_58:
	mul.wide.s32 	%rd46, %r220, 4;
	add.s64 	%rd47, %rd1, %rd46;
	ld.global.f32 	%f27, [%rd47];
	st.shared.f32 	[%r5+2304], %f27;
$L__BB7_59:
	setp.lt.s32 	%p22, %r13, %r127;
	@%p22 bra 	$L__BB7_61;
	mov.b32 	%r186, 0;
	st.shared.u32 	[%r5+2432], %r186;
	bra.uni 	$L__BB7_62;
$L__BB7_61:
	mul.wide.s32 	%rd48, %r221, 4;
	add.s64 	%rd49, %rd1, %rd48;
	ld.global.f32 	%f28, [%rd49];
	st.shared.f32 	[%r5+2432], %f28;
$L__BB7_62:
	setp.lt.s32 	%p23, %r14, %r127;
	@%p23 bra 	$L__BB7_64;
	mov.b32 	%r187, 0;
	st.shared.u32 	[%r5+2560], %r187;
	bra.uni 	$L__BB7_65;
$L__BB7_64:
	mul.wide.s32 	%rd50, %r222, 4;
	add.s64 	%rd51, %rd1, %rd50;
	ld.global.f32 	%f29, [%rd51];
	st.shared.f32 	[%r5+2560], %f29;
$L__BB7_65:
	setp.lt.s32 	%p24, %r15, %r127;
	@%p24 bra 	$L__BB7_67;
	mov.b32 	%r188, 0;
	st.shared.u32 	[%r5+2688], %r188;
	bra.uni 	$L__BB7_68;
$L__BB7_67:
	mul.wide.s32 	%rd52, %r223, 4;
	add.s64 	%rd53, %rd1, %rd52;
	ld.global.f32 	%f30, [%rd53];
	st.shared.f32 	[%r5+2688], %f30;
$L__BB7_68:
	setp.lt.s32 	%p25, %r16, %r127;
	@%p25 bra 	$L__BB7_70;
	mov.b32 	%r189, 0;
	st.shared.u32 	[%r5+2816], %r189;
	bra.uni 	$L__BB7_71;
$L__BB7_70:
	mul.wide.s32 	%rd54, %r224, 4;
	add.s64 	%rd55, %rd1, %rd54;
	ld.global.f32 	%f31, [%rd55];
	st.shared.f32 	[%r5+2816], %f31;
$L__BB7_71:
	setp.lt.s32 	%p26, %r17, %r127;
	@%p26 bra 	$L__BB7_73;
	mov.b32 	%r190, 0;
	st.shared.u32 	[%r5+2944], %r190;
	bra.uni 	$L__BB7_74;
$L__BB7_73:
	mul.wide.s32 	%rd56, %r225, 4;
	add.s64 	%rd57, %rd1, %rd56;
	ld.global.f32 	%f32, [%rd57];
	st.shared.f32 	[%r5+2944], %f32;
$L__BB7_74:
	setp.lt.s32 	%p27, %r18, %r127;
	@%p27 bra 	$L__BB7_76;
	mov.b32 	%r191, 0;
	st.shared.u32 	[%r5+3072], %r191;
	bra.uni 	$L__BB7_77;
$L__BB7_76:
	mul.wide.s32 	%rd58, %r226, 4;
	add.s64 	%rd59, %rd1, %rd58;
	ld.global.f32 	%f33, [%rd59];
	st.shared.f32 	[%r5+3072], %f33;
$L__BB7_77:
	setp.lt.s32 	%p28, %r19, %r127;
	@%p28 bra 	$L__BB7_79;
	mov.b32 	%r192, 0;
	st.shared.u32 	[%r5+3200], %r192;
	bra.uni 	$L__BB7_80;
$L__BB7_79:
	mul.wide.s32 	%rd60, %r227, 4;
	add.s64 	%rd61, %rd1, %rd60;
	ld.global.f32 	%f34, [%rd61];
	st.shared.f32 	[%r5+3200], %f34;
$L__BB7_80:
	setp.lt.s32 	%p29, %r20, %r127;
	@%p29 bra 	$L__BB7_82;
	mov.b32 	%r193, 0;
	st.shared.u32 	[%r5+3328], %r193;
	bra.uni 	$L__BB7_83;
$L__BB7_82:
	mul.wide.s32 	%rd62, %r228, 4;
	add.s64 	%rd63, %rd1, %rd62;
	ld.global.f32 	%f35, [%rd63];
	st.shared.f32 	[%r5+3328], %f35;
$L__BB7_83:
	setp.lt.s32 	%p30, %r21, %r127;
	@%p30 bra 	$L__BB7_85;
	mov.b32 	%r194, 0;
	st.shared.u32 	[%r5+3456], %r194;
	bra.uni 	$L__BB7_86;
$L__BB7_85:
	mul.wide.s32 	%rd64, %r229, 4;
	add.s64 	%rd65, %rd1, %rd64;
	ld.global.f32 	%f36, [%rd65];
	st.shared.f32 	[%r5+3456], %f36;
$L__BB7_86:
	setp.lt.s32 	%p31, %r22, %r127;
	@%p31 bra 	$L__BB7_88;
	mov.b32 	%r195, 0;
	st.shared.u32 	[%r5+3584], %r195;
	bra.uni 	$L__BB7_89;
$L__BB7_88:
	mul.wide.s32 	%rd66, %r230, 4;
	add.s64 	%rd67, %rd1, %rd66;
	ld.global.f32 	%f37, [%rd67];
	st.shared.f32 	[%r5+3584], %f37;
$L__BB7_89:
	setp.lt.s32 	%p32, %r23, %r127;
	@%p32 bra 	$L__BB7_91;
	mov.b32 	%r196, 0;
	st.shared.u32 	[%r5+3712], %r196;
	bra.uni 	$L__BB7_92;
$L__BB7_91:
	mul.wide.s32 	%rd68, %r231, 4;
	add.s64 	%rd69, %rd1, %rd68;
	ld.global.f32 	%f38, [%rd69];
	st.shared.f32 	[%r5+3712], %f38;
$L__BB7_92:
	setp.lt.s32 	%p33, %r24, %r127;
	@%p33 bra 	$L__BB7_94;
	mov.b32 	%r197, 0;
	st.shared.u32 	[%r5+3840], %r197;
	bra.uni 	$L__BB7_95;
$L__BB7_94:
	mul.wide.s32 	%rd70, %r232, 4;
	add.s64 	%rd71, %rd1, %rd70;
	ld.global.f32 	%f39, [%rd71];
	st.shared.f32 	[%r5+3840], %f39;
$L__BB7_95:
	setp.lt.s32 	%p34, %r25, %r127;
	@%p34 bra 	$L__BB7_97;
	mov.b32 	%r198, 0;
	st.shared.u32 	[%r5+3968], %r198;
	bra.uni 	$L__BB7_99;
$L__BB7_97:
	mul.wide.s32 	%rd72, %r233, 4;
	add.s64 	%rd73, %rd1, %rd72;
	ld.global.f32 	%f40, [%rd73];
	st.shared.f32 	[%r5+3968], %f40;
	bra.uni 	$L__BB7_99;
$L__BB7_98:
	mov.b32 	%r155, 0;
	st.shared.u32 	[%r4], %r155;
	st.shared.u32 	[%r5], %r155;
	st.shared.u32 	[%r5+128], %r155;
	st.shared.u32 	[%r5+256], %r155;
	st.shared.u32 	[%r5+384], %r155;
	st.shared.u32 	[%r5+512], %r155;
	st.shared.u32 	[%r5+640], %r155;
	st.shared.u32 	[%r5+768], %r155;
	st.shared.u32 	[%r5+896], %r155;
	st.shared.u32 	[%r5+1024], %r155;
	st.shared.u32 	[%r5+1152], %r155;
	st.shared.u32 	[%r5+1280], %r155;
	st.shared.u32 	[%r5+1408], %r155;
	st.shared.u32 	[%r5+1536], %r155;
	st.shared.u32 	[%r5+1664], %r155;
	st.shared.u32 	[%r5+1792], %r155;
	st.shared.u32 	[%r5+1920], %r155;
	st.shared.u32 	[%r5+2048], %r155;
	st.shared.u32 	[%r5+2176], %r155;
	st.shared.u32 	[%r5+2304], %r155;
	st.shared.u32 	[%r5+2432], %r155;
	st.shared.u32 	[%r5+2560], %r155;
	st.shared.u32 	[%r5+2688], %r155;
	st.shared.u32 	[%r5+2816], %r155;
	st.shared.u32 	[%r5+2944], %r155;
	st.shared.u32 	[%r5+3072], %r155;
	st.shared.u32 	[%r5+3200], %r155;
	st.shared.u32 	[%r5+3328], %r155;
	st.shared.u32 	[%r5+3456], %r155;
	st.shared.u32 	[%r5+3584], %r155;
	st.shared.u32 	[%r5+3712], %r155;
	st.shared.u32 	[%r5+3840], %r155;
	st.shared.u32 	[%r5+3968], %r155;
$L__BB7_99:
	bar.sync 	0;
	ld.shared.f32 	%f41, [%r6];
	ld.shared.f32 	%f42, [_ZZ15matrixMulVectorE11vector_tile];
	fma.rn.f32 	%f43, %f41, %f42, %f138;
	ld.shared.f32 	%f44, [%r6+4];
	ld.shared.f32 	%f45, [_ZZ15matrixMulVectorE11vector_tile+4];
	fma.rn.f32 	%f46, %f44, %f45, %f43;
	ld.shared.f32 	%f47, [%r6+8];
	ld.shared.f32 	%f48, [_ZZ15matrixMulVectorE11vector_tile+8];
	fma.rn.f32 	%f49, %f47, %f48, %f46;
	ld.shared.f32 	%f50, [%r6+12];
	ld.shared.f32 	%f51, [_ZZ15matrixMulVectorE11vector_tile+12];
	fma.rn.f32 	%f52, %f50, %f51, %f49;
	ld.shared.f32 	%f53, [%r6+16];
	ld.shared.f32 	%f54, [_ZZ15matrixMulVectorE11vector_tile+16];
	fma.rn.f32 	%f55, %f53, %f54, %f52;
	ld.shared.f32 	%f56, [%r6+20];
	ld.shared.f32 	%f57, [_ZZ15matrixMulVectorE11vector_tile+20];
	fma.rn.f32 	%f58, %f56, %f57, %f55;
	ld.shared.f32 	%f59, [%r6+24];
	ld.shared.f32 	%f60, [_ZZ15matrixMulVectorE11vector_tile+24];
	fma.rn.f32 	%f61, %f59, %f60, %f58;
	ld.shared.f32 	%f62, [%r6+28];
	ld.shared.f32 	%f63, [_ZZ15matrixMulVectorE11vector_tile+28];
	fma.rn.f32 	%f64, %f62, %f63, %f61;
	ld.shared.f32 	%f65, [%r6+32];
	ld.shared.f32 	%f66, [_ZZ15matrixMulVectorE11vector_tile+32];
	fma.rn.f32 	%f67, %f65, %f66, %f64;
	ld.shared.f32 	%f68, [%r6+36];
	ld.shared.f32 	%f69, [_ZZ15matrixMulVectorE11vector_tile+36];
	fma.rn.f32 	%f70, %f68, %f69, %f67;
	ld.shared.f32 	%f71, [%r6+40];
	ld.shared.f32 	%f72, [_ZZ15matrixMulVectorE11vector_tile+40];
	fma.rn.f32 	%f73, %f71, %f72, %f70;
	ld.shared.f32 	%f74, [%r6+44];
	ld.shared.f32 	%f75, [_ZZ15matrixMulVectorE11vector_tile+44];
	fma.rn.f32 	%f76, %f74, %f75, %f73;
	ld.shared.f32 	%f77, [%r6+48];
	ld.shared.f32 	%f78, [_ZZ15matrixMulVectorE11vector_tile+48];
	fma.rn.f32 	%f79, %f77, %f78, %f76;
	ld.shared.f32 	%f80, [%r6+52];
	ld.shared.f32 	%f81, [_ZZ15matrixMulVectorE11vector_tile+52];
	fma.rn.f32 	%f82, %f80, %f81, %f79;
	ld.shared.f32 	%f83, [%r6+56];
	ld.shared.f32 	%f84, [_ZZ15matrixMulVectorE11vector_tile+56];
	fma.rn.f32 	%f85, %f83, %f84, %f82;
	ld.shared.f32 	%f86, [%r6+60];
	ld.shared.f32 	%f87, [_ZZ15matrixMulVectorE11vector_tile+60];
	fma.rn.f32 	%f88, %f86, %f87, %f85;
	ld.shared.f32 	%f89, [%r6+64];
	ld.shared.f32 	%f90, [_ZZ15matrixMulVectorE11vector_tile+64];
	fma.rn.f32 	%f91, %f89, %f90, %f88;
	ld.shared.f32 	%f92, [%r6+68];
	ld.shared.f32 	%f93, [_ZZ15matrixMulVectorE11vector_tile+68];
	fma.rn.f32 	%f94, %f92, %f93, %f91;
	ld.shared.f32 	%f95, [%r6+72];
	ld.shared.f32 	%f96, [_ZZ15matrixMulVectorE11vector_tile+72];
	fma.rn.f32 	%f97, %f95, %f96, %f94;
	ld.shared.f32 	%f98, [%r6+76];
	ld.shared.f32 	%f99, [_ZZ15matrixMulVectorE11vector_tile+76];
	fma.rn.f32 	%f100, %f98, %f99, %f97;
	ld.shared.f32 	%f101, [%r6+80];
	ld.shared.f32 	%f102, [_ZZ15matrixMulVectorE11vector_tile+80];
	fma.rn.f32 	%f103, %f101, %f102, %f100;
	ld.shared.f32 	%f104, [%r6+84];
	ld.shared.f32 	%f105, [_ZZ15matrixMulVectorE11vector_tile+84];
	fma.rn.f32 	%f106, %f104, %f105, %f103;
	ld.shared.f32 	%f107, [%r6+88];
	ld.shared.f32 	%f108, [_ZZ15matrixMulVectorE11vector_tile+88];
	fma.rn.f32 	%f109, %f107, %f108, %f106;
	ld.shared.f32 	%f110, [%r6+92];
	ld.shared.f32 	%f111, [_ZZ15matrixMulVectorE11vector_tile+92];
	fma.rn.f32 	%f112, %f110, %f111, %f109;
	ld.shared.f32 	%f113, [%r6+96];
	ld.shared.f32 	%f114, [_ZZ15matrixMulVectorE11vector_tile+96];
	fma.rn.f32 	%f115, %f113, %f114, %f112;
	ld.shared.f32 	%f116, [%r6+100];
	ld.shared.f32 	%f117, [_ZZ15matrixMulVectorE11vector_tile+100];
	fma.rn.f32 	%f118, %f116, %f117, %f115;
	ld.shared.f32 	%f119, [%r6+104];
	ld.shared.f32 	%f120, [_ZZ15matrixMulVectorE11vector_tile+104];
	fma.rn.f32 	%f121, %f119, %f120, %f118;
	ld.shared.f32 	%f122, [%r6+108];
	ld.shared.f32 	%f123, [_ZZ15matrixMulVectorE11vector_tile+108];
	fma.rn.f32 	%f124, %f122, %f123, %f121;
	ld.shared.f32 	%f125, [%r6+112];
	ld.shared.f32 	%f126, [_ZZ15matrixMulVectorE11vector_tile+112];
	fma.rn.f32 	%f127, %f125, %f126, %f124;
	ld.shared.f32 	%f128, [%r6+116];
	ld.shared.f32 	%f129, [_ZZ15matrixMulVectorE11vector_tile+116];
	fma.rn.f32 	%f130, %f128, %f129, %f127;
	ld.shared.f32 	%f131, [%r6+120];
	ld.shared.f32 	%f132, [_ZZ15matrixMulVectorE11vector_tile+120];
	fma.rn.f32 	%f133, %f131, %f132, %f130;
	ld.shared.f32 	%f134, [%r6+124];
	ld.shared.f32 	%f135, [_ZZ15matrixMulVectorE11vector_tile+124];
	fma.rn.f32 	%f138, %f134, %f135, %f133;
	bar.sync 	0;
	add.s32 	%r234, %r234, 1;
	add.s32 	%r233, %r233, 32;
	add.s32 	%r232, %r232, 32;
	add.s32 	%r231, %r231, 32;
	add.s32 	%r230, %r230, 32;
	add.s32 	%r229, %r229, 32;
	add.s32 	%r228, %r228, 32;
	add.s32 	%r227, %r227, 32;
	add.s32 	%r226, %r226, 32;
	add.s32 	%r225, %r225, 32;
	add.s32 	%r224, %r224, 32;
	add.s32 	%r223, %r223, 32;
	add.s32 	%r222, %r222, 32;
	add.s32 	%r221, %r221, 32;
	add.s32 	%r220, %r220, 32;
	add.s32 	%r219, %r219, 32;
	add.s32 	%r218, %r218, 32;
	add.s32 	%r217, %r217, 32;
	add.s32 	%r216, %r216, 32;
	add.s32 	%r215, %r215, 32;
	add.s32 	%r214, %r214, 32;
	add.s32 	%r213, %r213, 32;
	add.s32 	%r212, %r212, 32;
	add.s32 	%r211, %r211, 32;
	add.s32 	%r210, %r210, 32;
	add.s32 	%r209, %r209, 32;
	add.s32 	%r208, %r208, 32;
	add.s32 	%r207, %r207, 32;
	add.s32 	%r206, %r206, 32;
	add.s32 	%r205, %r205, 32;
	add.s32 	%r204, %r204, 32;
	add.s32 	%r203, %r203, 32;
	add.s64 	%rd80, %rd80, 128;
	add.s32 	%r202, %r202, 32;
	add.s32 	%r201, %r201, 32;
	setp.ne.s32 	%p35, %r234, 1;
	@%p35 bra 	$L__BB7_2;
$L__BB7_100:
	ld.param.u32 	%r200, [matrixMulVector_param_6];
	setp.ge.s32 	%p36, %r3, %r200;
	@%p36 bra 	$L__BB7_102;
	ld.param.u64 	%rd79, [matrixMulVector_param_2];
	cvta.to.global.u64 	%rd74, %rd79;
	mul.wide.s32 	%rd75, %r3, 4;
	add.s64 	%rd76, %rd74, %rd75;
	st.global.f32 	[%rd76], %f138;
$L__BB7_102:
	ret;

}
	// .globl	vectorMulMatrix
.visible .entry vectorMulMatrix(
	.param .u64 .ptr .align 1 vectorMulMatrix_param_0,
	.param .u64 .ptr .align 1 vectorMulMatrix_param_1,
	.param .u64 .ptr .align 1 vectorMulMatrix_param_2,
	.param .u32 vectorMulMatrix_param_3,
	.param .u32 vectorMulMatrix_param_4,
	.param .u32 vectorMulMatrix_param_5,
	.param .u32 vectorMulMatrix_param_6
)
{
	.reg .pred 	%p<38>;
	.reg .b32 	%r<231>;
	.reg .b32 	%f<142>;
	.reg .b64 	%rd<80>;
	// demoted variable
	.shared .align 4 .b8 _ZZ15vectorMulMatrixE11vector_tile[128];
	// demoted variable
	.shared .align 4 .b8 _ZZ15vectorMulMatrixE11matrix_tile[4096];
	ld.param.u64 	%rd7, [vectorMulMatrix_param_1];
	ld.param.u32 	%r108, [vectorMulMatrix_param_4];
	ld.param.u32 	%r109, [vectorMulMatrix_param_5];
	cvta.to.global.u64 	%rd1, %rd7;
	mov.u32 	%r111, %ctaid.x;
	mov.u32 	%r196, %tid.x;
	mov.u32 	%r112, %ntid.x;
	mul.lo.s32 	%r2, %r111, %r112;
	add.s32 	%r3, %r2, %r196;
	setp.lt.s32 	%p1, %r108, -30;
	mov.f32 	%f141, 0f00000000;
	@%p1 bra 	$L__BB8_102;
	ld.param.u64 	%rd77, [vectorMulMatrix_param_0];
	add.s32 	%r114, %r108, -1;
	shr.s32 	%r115, %r114, 31;
	shr.u32 	%r116, %r115, 27;
	add.s32 	%r117, %r114, %r116;
	shr.s32 	%r118, %r117, 5;
	neg.s32 	%r230, %r118;
	shl.b32 	%r119, %r196, 2;
	mov.u32 	%r120, _ZZ15vectorMulMatrixE11matrix_tile;
	add.s32 	%r4, %r120, %r119;
	mad.lo.s32 	%r228, %r109, 31, %r3;
	mad.lo.s32 	%r227, %r109, 30, %r3;
	mad.lo.s32 	%r226, %r109, 29, %r3;
	mad.lo.s32 	%r225, %r109, 28, %r3;
	mad.lo.s32 	%r224, %r109, 27, %r3;
	mad.lo.s32 	%r223, %r109, 26, %r3;
	mad.lo.s32 	%r222, %r109, 25, %r3;
	mad.lo.s32 	%r221, %r109, 24, %r3;
	mad.lo.s32 	%r220, %r109, 23, %r3;
	mad.lo.s32 	%r219, %r109, 22, %r3;
	mad.lo.s32 	%r218, %r109, 21, %r3;
	mad.lo.s32 	%r217, %r109, 20, %r3;
	mad.lo.s32 	%r216, %r109, 19, %r3;
	mad.lo.s32 	%r215, %r109, 18, %r3;
	mad.lo.s32 	%r214, %r109, 17, %r3;
	shl.b32 	%r121, %r109, 4;
	add.s32 	%r213, %r3, %r121;
	mad.lo.s32 	%r212, %r109, 15, %r3;
	mad.lo.s32 	%r211, %r109, 14, %r3;
	mad.lo.s32 	%r210, %r109, 13, %r3;
	mad.lo.s32 	%r209, %r109, 12, %r3;
	mad.lo.s32 	%r208, %r109, 11, %r3;
	mad.lo.s32 	%r207, %r109, 10, %r3;
	mad.lo.s32 	%r206, %r109, 9, %r3;
	shl.b32 	%r122, %r109, 3;
	add.s32 	%r205, %r3, %r122;
	mad.lo.s32 	%r204, %r109, 7, %r3;
	mad.lo.s32 	%r203, %r109, 6, %r3;
	mad.lo.s32 	%r202, %r109, 5, %r3;
	shl.b32 	%r123, %r109, 2;
	add.s32 	%r201, %r3, %r123;
	mad.lo.s32 	%r200, %r109, 3, %r3;
	shl.b32 	%r124, %r109, 1;
	add.s32 	%r199, %r3, %r124;
	add.s32 	%r125, %r196, %r109;
	add.s32 	%r197, %r125, %r2;
	mul.wide.u32 	%rd8, %r196, 4;
	cvta.to.global.u64 	%rd9, %rd77;
	add.s64 	%rd79, %rd9, %rd8;
	mov.f32 	%f141, 0f00000000;
	mov.b32 	%r229, 15;
	mov.u32 	%r198, %r3;
$L__BB8_2:
	ld.param.u32 	%r194, [vectorMulMatrix_param_3];
	setp.ge.s32 	%p2, %r196, %r194;
	mov.f32 	%f139, 0f00000000;
	@%p2 bra 	$L__BB8_4;
	ld.global.f32 	%f139, [%rd79];
$L__BB8_4:
	setp.ge.s32 	%p3, %r3, %r109;
	mov.u32 	%r126, %tid.x;
	shl.b32 	%r127, %r126, 2;
	mov.u32 	%r128, _ZZ15vectorMulMatrixE11vector_tile;
	add.s32 	%r129, %r128, %r127;
	st.shared.f32 	[%r129], %f139;
	@%p3 bra 	$L__BB8_100;
	add.s32 	%r131, %r229, -15;
	setp.ge.s32 	%p4, %r131, %r108;
	mov.f32 	%f140, 0f00000000;
	@%p4 bra 	$L__BB8_7;
	mul.wide.s32 	%rd10, %r198, 4;
	add.s64 	%rd11, %rd1, %rd10;
	ld.global.f32 	%f140, [%rd11];
$L__BB8_7:
	st.shared.f32 	[%r4], %f140;
	add.s32 	%r132, %r229, -14;
	setp.lt.s32 	%p5, %r132, %r108;
	@%p5 bra 	$L__BB8_9;
	mov.b32 	%r133, 0;
	st.shared.u32 	[%r4+128], %r133;
	bra.uni 	$L__BB8_10;
$L__BB8_9:
	mul.wide.s32 	%rd12, %r197, 4;
	add.s64 	%rd13, %rd1, %rd12;
	ld.global.f32 	%f12, [%rd13];
	st.shared.f32 	[%r4+128], %f12;
$L__BB8_10:
	add.s32 	%r134, %r229, -13;
	setp.lt.s32 	%p6, %r134, %r108;
	@%p6 bra 	$L__BB8_12;
	mov.b32 	%r135, 0;
	st.shared.u32 	[%r4+256], %r135;
	bra.uni 	$L__BB8_13;
$L__BB8_12:
	mul.wide.s32 	%rd14, %r199, 4;
	add.s64 	%rd15, %rd1, %rd14;
	ld.global.f32 	%f13, [%rd15];
	st.shared.f32 	[%r4+256], %f13;
$L__BB8_13:
	add.s32 	%r136, %r229, -12;
	setp.lt.s32 	%p7, %r136, %r108;
	@%p7 bra 	$L__BB8_15;
	mov.b32 	%r137, 0;
	st.shared.u32 	[%r4+384], %r137;
	bra.uni 	$L__BB8_16;
$L__BB8_15:
	mul.wide.s32 	%rd16, %r200, 4;
	add.s64 	%rd17, %rd1, %rd16;
	ld.global.f32 	%f14, [%rd17];
	st.shared.f32 	[%r4+384], %f14;
$L__BB8_16:
	add.s32 	%r138, %r229, -11;
	setp.lt.s32 	%p8, %r138, %r108;
	@%p8 bra 	$L__BB8_18;
	mov.b32 	%r139, 0;
	st.shared.u32 	[%r4+512], %r139;
	bra.uni 	$L__BB8_19;
$L__BB8_18:
	mul.wide.s32 	%rd18, %r201, 4;
	add.s64 	%rd19, %rd1, %rd18;
	ld.global.f32 	%f15, [%rd19];
	st.shared.f32 	[%r4+512], %f15;
$L__BB8_19:
	add.s32 	%r140, %r229, -10;
	setp.lt.s32 	%p9, %r140, %r108;
	@%p9 bra 	$L__BB8_21;
	mov.b32 	%r141, 0;
	st.shared.u32 	[%r4+640], %r141;
	bra.uni 	$L__BB8_22;
$L__BB8_21:
	mul.wide.s32 	%rd20, %r202, 4;
	add.s64 	%rd21, %rd1, %rd20;
	ld.global.f32 	%f16, [%rd21];
	st.shared.f32 	[%r4+640], %f16;
$L__BB8_22:
	add.s32 	%r142, %r229, -9;
	setp.lt.s32 	%p10, %r142, %r108;
	@%p10 bra 	$L__BB8_24;
	mov.b32 	%r143, 0;
	st.shared.u32 	[%r4+768], %r143;
	bra.uni 	$L__BB8_25;
$L__BB8_24:
	mul.wide.s32 	%rd22, %r203, 4;
	add.s64 	%rd23, %rd1, %rd22;
	ld.global.f32 	%f17, [%rd23];
	st.shared.f32 	[%r4+768], %f17;
$L__BB8_25:
	add.s32 	%r144, %r229, -8;
	setp.lt.s32 	%p11, %r144, %r108;
	@%p11 bra 	$L__BB8_27;
	mov.b32 	%r145, 0;
	st.shared.u32 	[%r4+896], %r145;
	bra.uni 	$L__BB8_28;
$L__BB8_27:
	mul.wide.s32 	%rd24, %r204, 4;
	add.s64 	%rd25, %rd1, %rd24;
	ld.global.f32 	%f18, [%rd25];
	st.shared.f32 	[%r4+896], %f18;
$L__BB8_28:
	add.s32 	%r146, %r229, -7;
	setp.lt.s32 	%p12, %r146, %r108;
	@%p12 bra 	$L__BB8_30;
	mov.b32 	%r147, 0;
	st.shared.u32 	[%r4+1024], %r147;
	bra.uni 	$L__BB8_31;
$L__BB8_30:
	mul.wide.s32 	%rd26, %r205, 4;
	add.s64 	%rd27, %rd1, %rd26;
	ld.global.f32 	%f19, [%rd27];
	st.shared.f32 	[%r4+1024], %f19;
$L__BB8_31:
	add.s32 	%r148, %r229, -6;
	setp.lt.s32 	%p13, %r148, %r108;
	@%p13 bra 	$L__BB8_33;
	mov.b32 	%r149, 0;
	st.shared.u32 	[%r4+1152], %r149;
	bra.uni 	$L__BB8_34;
$L__BB8_33:
	mul.wide.s32 	%rd28, %r206, 4;
	add.s64 	%rd29, %rd1, %rd28;
	ld.global.f32 	%f20, [%rd29];
	st.shared.f32 	[%r4+1152], %f20;
$L__BB8_34:
	add.s32 	%r150, %r229, -5;
	setp.lt.s32 	%p14, %r150, %r108;
	@%p14 bra 	$L__BB8_36;
	mov.b32 	%r151, 0;
	st.shared.u32 	[%r4+1280], %r151;
	bra.uni 	$L__BB8_37;
$L__BB8_36:
	mul.wide.s32 	%rd30, %r207, 4;
	add.s64 	%rd31, %rd1, %rd30;
	ld.global.f32 	%f21, [%rd31];
	st.shared.f32 	[%r4+1280], %f21;
$L__BB8_37:
	add.s32 	%r152, %r229, -4;
	setp.lt.s32 	%p15, %r152, %r108;
	@%p15 bra 	$L__BB8_39;
	mov.b32 	%r153, 0;
	st.shared.u32 	[%r4+1408], %r153;
	bra.uni 	$L__BB8_40;
$L__BB8_39:
	mul.wide.s32 	%rd32, %r208, 4;
	add.s64 	%rd33, %rd1, %rd32;
	ld.global.f32 	%f22, [%rd33];
	st.shared.f32 	[%r4+1408], %f22;
$L__BB8_40:
	add.s32 	%r154, %r229, -3;
	setp.lt.s32 	%p16, %r154, %r108;
	@%p16 bra 	$L__BB8_42;
	mov.b32 	%r155, 0;
	st.shared.u32 	[%r4+1536], %r155;
	bra.uni 	$L__BB8_43;
$L__BB8_42:
	mul.wide.s32 	%rd34, %r209, 4;
	add.s64 	%rd35, %rd1, %rd34;
	ld.global.f32 	%f23, [%rd35];
	st.shared.f32 	[%r4+1536], %f23;
$L__BB8_43:
	add.s32 	%r156, %r229, -2;
	setp.lt.s32 	%p17, %r156, %r108;
	@%p17 bra 	$L__BB8_45;
	mov.b32 	%r157, 0;
	st.shared.u32 	[%r4+1664], %r157;
	bra.uni 	$L__BB8_46;
$L__BB8_45:
	mul.wide.s32 	%rd36, %r210, 4;
	add.s64 	%rd37, %rd1, %rd36;
	ld.global.f32 	%f24, [%rd37];
	st.shared.f32 	[%r4+1664], %f24;
$L__BB8_46:
	add.s32 	%r158, %r229, -1;
	setp.lt.s32 	%p18, %r158, %r108;
	@%p18 bra 	$L__BB8_48;
	mov.b32 	%r159, 0;
	st.shared.u32 	[%r4+1792], %r159;
	bra.uni 	$L__BB8_49;
$L__BB8_48:
	mul.wide.s32 	%rd38, %r211, 4;
	add.s64 	%rd39, %rd1, %rd38;
	ld.global.f32 	%f25, [%rd39];
	st.shared.f32 	[%r4+1792], %f25;
$L__BB8_49:
	setp.lt.s32 	%p19, %r229, %r108;
	@%p19 bra 	$L__BB8_51;
	mov.b32 	%r160, 0;
	st.shared.u32 	[%r4+1920], %r160;
	bra.uni 	$L__BB8_52;
$L__BB8_51:
	mul.wide.s32 	%rd40, %r212, 4;
	add.s64 	%rd41, %rd1, %rd40;
	ld.global.f32 	%f26, [%rd41];
	st.shared.f32 	[%r4+1920], %f26;
$L__BB8_52:
	add.s32 	%r161, %r229, 1;
	setp.lt.s32 	%p20, %r161, %r108;
	@%p20 bra 	$L__BB8_54;
	mov.b32 	%r162, 0;
	st.shared.u32 	[%r4+2048], %r162;
	bra.uni 	$L__BB8_55;
$L__BB8_54:
	mul.wide.s32 	%rd42, %r213, 4;
	add.s64 	%rd43, %rd1, %rd42;
	ld.global.f32 	%f27, [%rd43];
	st.shared.f32 	[%r4+2048], %f27;
$L__BB8_55:
	add.s32 	%r163, %r229, 2;
	setp.lt.s32 	%p21, %r163, %r108;
	@%p21 bra 	$L__BB8_57;
	mov.b32 	%r164, 0;
	st.shared.u32 	[%r4+2176], %r164;
	bra.uni 	$L__BB8_58;
$L__BB8_57:
	mul.wide.s32 	%rd44, %r214, 4;
	add.s64 	%rd45, %rd1, %rd44;
	ld.global.f32 	%f28, [%rd45];
	st.shared.f32 	[%r4+2176], %f28;
$L__BB8_58:
	add.s32 	%r165, %r229, 3;
	setp.lt.s32 	%p22, %r165, %r108;
	@%p22 bra 	$L__BB8_60;
	mov.b32 	%r166, 0;
	st.shared.u32 	[%r4+2304], %r166;
	bra.uni 	$L__BB8_61;
$L__BB8_60:
	mul.wide.s32 	%rd46, %r215, 4;
	add.s64 	%rd47, %rd1, %rd46;
	ld.global.f32 	%f29, [%rd47];
	st.shared.f32 	[%r4+2304], %f29;
$L__BB8_61:
	add.s32 	%r167, %r229, 4;
	setp.lt.s32 	%p23, %r167, %r108;
	@%p23 bra 	$L__BB8_63;
	mov.b32 	%r168, 0;
	st.shared.u32 	[%r4+2432], %r168;
	bra.uni 	$L__BB8_64;
$L__BB8_63:
	mul.wide.s32 	%rd48, %r216, 4;
	add.s64 	%rd49, %rd1, %rd48;
	ld.global.f32 	%f30, [%rd49];
	st.shared.f32 	[%r4+2432], %f30;
$L__BB8_64:
	add.s32 	%r169, %r229, 5;
	setp.lt.s32 	%p24, %r169, %r108;
	@%p24 bra 	$L__BB8_66;
	mov.b32 	%r170, 0;
	st.shared.u32 	[%r4+2560], %r170;
	bra.uni 	$L__BB8_67;
$L__BB8_66:
	mul.wide.s32 	%rd50, %r217, 4;
	add.s64 	%rd51, %rd1, %rd50;
	ld.global.f32 	%f31, [%rd51];
	st.shared.f32 	[%r4+2560], %f31;
$L__BB8_67:
	add.s32 	%r171, %r229, 6;
	setp.lt.s32 	%p25, %r171, %r108;
	@%p25 bra 	$L__BB8_69;
	mov.b32 	%r172, 0;
	st.shared.u32 	[%r4+2688], %r172;
	bra.uni 	$L__BB8_70;
$L__BB8_69:
	mul.wide.s32 	%rd52, %r218, 4;
	add.s64 	%rd53, %rd1, %rd52;
	ld.global.f32 	%f32, [%rd53];
	st.shared.f32 	[%r4+2688], %f32;
$L__BB8_70:
	add.s32 	%r173, %r229, 7;
	setp.lt.s32 	%p26, %r173, %r108;
	@%p26 bra 	$L__BB8_72;
	mov.b32 	%r174, 0;
	st.shared.u32 	[%r4+2816], %r174;
	bra.uni 	$L__BB8_73;
$L__BB8_72:
	mul.wide.s32 	%rd54, %r219, 4;
	add.s64 	%rd55, %rd1, %rd54;
	ld.global.f32 	%f33, [%rd55];
	st.shared.f32 	[%r4+2816], %f33;
$L__BB8_73:
	add.s32 	%r175, %r229, 8;
	setp.lt.s32 	%p27, %r175, %r108;
	@%p27 bra 	$L__BB8_75;
	mov.b32 	%r176, 0;
	st.shared.u32 	[%r4+2944], %r176;
	bra.uni 	$L__BB8_76;
$L__BB8_75:
	mul.wide.s32 	%rd56, %r220, 4;
	add.s64 	%rd57, %rd1, %rd56;
	ld.global.f32 	%f34, [%rd57];
	st.shared.f32 	[%r4+2944], %f34;
$L__BB8_76:
	add.s32 	%r177, %r229, 9;
	setp.lt.s32 	%p28, %r177, %r108;
	@%p28 bra 	$L__BB8_78;
	mov.b32 	%r178, 0;
	st.shared.u32 	[%r4+3072], %r178;
	bra.uni 	$L__BB8_79;
$L__BB8_78:
	mul.wide.s32 	%rd58, %r221, 4;
	add.s64 	%rd59, %rd1, %rd58;
	ld.global.f32 	%f35, [%rd59];
	st.shared.f32 	[%r4+3072], %f35;
$L__BB8_79:
	add.s32 	%r179, %r229, 10;
	setp.lt.s32 	%p29, %r179, %r108;
	@%p29 bra 	$L__BB8_81;
	mov.b32 	%r180, 0;
	st.shared.u32 	[%r4+3200], %r180;
	bra.uni 	$L__BB8_82;
$L__BB8_81:
	mul.wide.s32 	%rd60, %r222, 4;
	add.s64 	%rd61, %rd1, %rd60;
	ld.global.f32 	%f36, [%rd61];
	st.shared.f32 	[%r4+3200], %f36;
$L__BB8_82:
	add.s32 	%r181, %r229, 11;
	setp.lt.s32 	%p30, %r181, %r108;
	@%p30 bra 	$L__BB8_84;
	mov.b32 	%r182, 0;
	st.shared.u32 	[%r4+3328], %r182;
	bra.uni 	$L__BB8_85;
$L__BB8_84:
	mul.wide.s32 	%rd62, %r223, 4;
	add.s64 	%rd63, %rd1, %rd62;
	ld.global.f32 	%f37, [%rd63];
	st.shared.f32 	[%r4+3328], %f37;
$L__BB8_85:
	add.s32 	%r183, %r229, 12;
	setp.lt.s32 	%p31, %r183, %r108;
	@%p31 bra 	$L__BB8_87;
	mov.b32 	%r184, 0;
	st.shared.u32 	[%r4+3456], %r184;
	bra.uni 	$L__BB8_88;
$L__BB8_87:
	mul.wide.s32 	%rd64, %r224, 4;
	add.s64 	%rd65, %rd1, %rd64;
	ld.global.f32 	%f38, [%rd65];
	st.shared.f32 	[%r4+3456], %f38;
$L__BB8_88:
	add.s32 	%r185, %r229, 13;
	setp.lt.s32 	%p32, %r185, %r108;
	@%p32 bra 	$L__BB8_90;
	mov.b32 	%r186, 0;
	st.shared.u32 	[%r4+3584], %r186;
	bra.uni 	$L__BB8_91;
$L__BB8_90:
	mul.wide.s32 	%rd66, %r225, 4;
	add.s64 	%rd67, %rd1, %rd66;
	ld.global.f32 	%f39, [%rd67];
	st.shared.f32 	[%r4+3584], %f39;
$L__BB8_91:
	add.s32 	%r187, %r229, 14;
	setp.lt.s32 	%p33, %r187, %r108;
	@%p33 bra 	$L__BB8_93;
	mov.b32 	%r188, 0;
	st.shared.u32 	[%r4+3712], %r188;
	bra.uni 	$L__BB8_94;
$L__BB8_93:
	mul.wide.s32 	%rd68, %r226, 4;
	add.s64 	%rd69, %rd1, %rd68;
	ld.global.f32 	%f40, [%rd69];
	st.shared.f32 	[%r4+3712], %f40;
$L__BB8_94:
	add.s32 	%r189, %r229, 15;
	setp.lt.s32 	%p34, %r189, %r108;
	@%p34 bra 	$L__BB8_96;
	mov.b32 	%r190, 0;
	st.shared.u32 	[%r4+3840], %r190;
	bra.uni 	$L__BB8_97;
$L__BB8_96:
	mul.wide.s32 	%rd70, %r227, 4;
	add.s64 	%rd71, %rd1, %rd70;
	ld.global.f32 	%f41, [%rd71];
	st.shared.f32 	[%r4+3840], %f41;
$L__BB8_97:
	add.s32 	%r191, %r229, 16;
	setp.lt.s32 	%p35, %r191, %r108;
	@%p35 bra 	$L__BB8_99;
	mov.b32 	%r192, 0;
	st.shared.u32 	[%r4+3968], %r192;
	bra.uni 	$L__BB8_101;
$L__BB8_99:
	mul.wide.s32 	%rd72, %r228, 4;
	add.s64 	%rd73, %rd1, %rd72;
	ld.global.f32 	%f42, [%rd73];
	st.shared.f32 	[%r4+3968], %f42;
	bra.uni 	$L__BB8_101;
$L__BB8_100:
	mov.b32 	%r130, 0;
	st.shared.u32 	[%r4], %r130;
	st.shared.u32 	[%r4+128], %r130;
	st.shared.u32 	[%r4+256], %r130;
	st.shared.u32 	[%r4+384], %r130;
	st.shared.u32 	[%r4+512], %r130;
	st.shared.u32 	[%r4+640], %r130;
	st.shared.u32 	[%r4+768], %r130;
	st.shared.u32 	[%r4+896], %r130;
	st.shared.u32 	[%r4+1024], %r130;
	st.shared.u32 	[%r4+1152], %r130;
	st.shared.u32 	[%r4+1280], %r130;
	st.shared.u32 	[%r4+1408], %r130;
	st.shared.u32 	[%r4+1536], %r130;
	st.shared.u32 	[%r4+1664], %r130;
	st.shared.u32 	[%r4+1792], %r130;
	st.shared.u32 	[%r4+1920], %r130;
	st.shared.u32 	[%r4+2048], %r130;
	st.shared.u32 	[%r4+2176], %r130;
	st.shared.u32 	[%r4+2304], %r130;
	st.shared.u32 	[%r4+2432], %r130;
	st.shared.u32 	[%r4+2560], %r130;
	st.shared.u32 	[%r4+2688], %r130;
	st.shared.u32 	[%r4+2816], %r130;
	st.shared.u32 	[%r4+2944], %r130;
	st.shared.u32 	[%r4+3072], %r130;
	st.shared.u32 	[%r4+3200], %r130;
	st.shared.u32 	[%r4+3328], %r130;
	st.shared.u32 	[%r4+3456], %r130;
	st.shared.u32 	[%r4+3584], %r130;
	st.shared.u32 	[%r4+3712], %r130;
	st.shared.u32 	[%r4+3840], %r130;
	st.shared.u32 	[%r4+3968], %r130;
$L__BB8_101:
	bar.sync 	0;
	ld.shared.f32 	%f43, [_ZZ15vectorMulMatrixE11vector_tile];
	ld.shared.f32 	%f44, [%r4];
	fma.rn.f32 	%f45, %f43, %f44, %f141;
	ld.shared.f32 	%f46, [_ZZ15vectorMulMatrixE11vector_tile+4];
	ld.shared.f32 	%f47, [%r4+128];
	fma.rn.f32 	%f48, %f46, %f47, %f45;
	ld.shared.f32 	%f49, [_ZZ15vectorMulMatrixE11vector_tile+8];
	ld.shared.f32 	%f50, [%r4+256];
	fma.rn.f32 	%f51, %f49, %f50, %f48;
	ld.shared.f32 	%f52, [_ZZ15vectorMulMatrixE11vector_tile+12];
	ld.shared.f32 	%f53, [%r4+384];
	fma.rn.f32 	%f54, %f52, %f53, %f51;
	ld.shared.f32 	%f55, [_ZZ15vectorMulMatrixE11vector_tile+16];
	ld.shared.f32 	%f56, [%r4+512];
	fma.rn.f32 	%f57, %f55, %f56, %f54;
	ld.shared.f32 	%f58, [_ZZ15vectorMulMatrixE11vector_tile+20];
	ld.shared.f32 	%f59, [%r4+640];
	fma.rn.f32 	%f60, %f58, %f59, %f57;
	ld.shared.f32 	%f61, [_ZZ15vectorMulMatrixE11vector_tile+24];
	ld.shared.f32 	%f62, [%r4+768];
	fma.rn.f32 	%f63, %f61, %f62, %f60;
	ld.shared.f32 	%f64, [_ZZ15vectorMulMatrixE11vector_tile+28];
	ld.shared.f32 	%f65, [%r4+896];
	fma.rn.f32 	%f66, %f64, %f65, %f63;
	ld.shared.f32 	%f67, [_ZZ15vectorMulMatrixE11vector_tile+32];
	ld.shared.f32 	%f68, [%r4+1024];
	fma.rn.f32 	%f69, %f67, %f68, %f66;
	ld.shared.f32 	%f70, [_ZZ15vectorMulMatrixE11vector_tile+36];
	ld.shared.f32 	%f71, [%r4+1152];
	fma.rn.f32 	%f72, %f70, %f71, %f69;
	ld.shared.f32 	%f73, [_ZZ15vectorMulMatrixE11vector_tile+40];
	ld.shared.f32 	%f74, [%r4+1280];
	fma.rn.f32 	%f75, %f73, %f74, %f72;
	ld.shared.f32 	%f76, [_ZZ15vectorMulMatrixE11vector_tile+44];
	ld.shared.f32 	%f77, [%r4+1408];
	fma.rn.f32 	%f78, %f76, %f77, %f75;
	ld.shared.f32 	%f79, [_ZZ15vectorMulMatrixE11vector_tile+48];
	ld.shared.f32 	%f80, [%r4+1536];
	fma.rn.f32 	%f81, %f79, %f80, %f78;
	ld.shared.f32 	%f82, [_ZZ15vectorMulMatrixE11vector_tile+52];
	ld.shared.f32 	%f83, [%r4+1664];
	fma.rn.f32 	%f84, %f82, %f83, %f81;
	ld.shared.f32 	%f85, [_ZZ15vectorMulMatrixE11vector_tile+56];
	ld.shared.f32 	%f86, [%r4+1792];
	fma.rn.f32 	%f87, %f85, %f86, %f84;
	ld.shared.f32 	%f88, [_ZZ15vectorMulMatrixE11vector_tile+60];
	ld.shared.f32 	%f89, [%r4+1920];
	fma.rn.f32 	%f90, %f88, %f89, %f87;
	ld.shared.f32 	%f91, [_ZZ15vectorMulMatrixE11vector_tile+64];
	ld.shared.f32 	%f92, [%r4+2048];
	fma.rn.f32 	%f93, %f91, %f92, %f90;
	ld.shared.f32 	%f94, [_ZZ15vectorMulMatrixE11vector_tile+68];
	ld.shared.f32 	%f95, [%r4+2176];
	fma.rn.f32 	%f96, %f94, %f95, %f93;
	ld.shared.f32 	%f97, [_ZZ15vectorMulMatrixE11vector_tile+72];
	ld.shared.f32 	%f98, [%r4+2304];
	fma.rn.f32 	%f99, %f97, %f98, %f96;
	ld.shared.f32 	%f100, [_ZZ15vectorMulMatrixE11vector_tile+76];
	ld.shared.f32 	%f101, [%r4+2432];
	fma.rn.f32 	%f102, %f100, %f101, %f99;
	ld.shared.f32 	%f103, [_ZZ15vectorMulMatrixE11vector_tile+80];
	ld.shared.f32 	%f104, [%r4+2560];
	fma.rn.f32 	%f105, %f103, %f104, %f102;
	ld.shared.f32 	%f106, [_ZZ15vectorMulMatrixE11vector_tile+84];
	ld.shared.f32 	%f107, [%r4+2688];
	fma.rn.f32 	%f108, %f106, %f107, %f105;
	ld.shared.f32 	%f109, [_ZZ15vectorMulMatrixE11vector_tile+88];
	ld.shared.f32 	%f110, [%r4+2816];
	fma.rn.f32 	%f111, %f109, %f110, %f108;
	ld.shared.f32 	%f112, [_ZZ15vectorMulMatrixE11vector_tile+92];
	ld.shared.f32 	%f113, [%r4+2944];
	fma.rn.f32 	%f114, %f112, %f113, %f111;
	ld.shared.f32 	%f115, [_ZZ15vectorMulMatrixE11vector_tile+96];
	ld.shared.f32 	%f116, [%r4+3072];
	fma.rn.f32 	%f117, %f115, %f116, %f114;
	ld.shared.f32 	%f118, [_ZZ15vectorMulMatrixE11vector_tile+100];
	ld.shared.f32 	%f119, [%r4+3200];
	fma.rn.f32 	%f120, %f118, %f119, %f117;
	ld.shared.f32 	%f121, [_ZZ15vectorMulMatrixE11vector_tile+104];
	ld.shared.f32 	%f122, [%r4+3328];
	fma.rn.f32 	%f123, %f121, %f122, %f120;
	ld.shared.f32 	%f124, [_ZZ15vectorMulMatrixE11vector_tile+108];
	ld.shared.f32 	%f125, [%r4+3456];
	fma.rn.f32 	%f126, %f124, %f125, %f123;
	ld.shared.f32 	%f127, [_ZZ15vectorMulMatrixE11vector_tile+112];
	ld.shared.f32 	%f128, [%r4+3584];
	fma.rn.f32 	%f129, %f127, %f128, %f126;
	ld.shared.f32 	%f130, [_ZZ15vectorMulMatrixE11vector_tile+116];
	ld.shared.f32 	%f131, [%r4+3712];
	fma.rn.f32 	%f132, %f130, %f131, %f129;
	ld.shared.f32 	%f133, [_ZZ15vectorMulMatrixE11vector_tile+120];
	ld.shared.f32 	%f134, [%r4+3840];
	fma.rn.f32 	%f135, %f133, %f134, %f132;
	ld.shared.f32 	%f136, [_ZZ15vectorMulMatrixE11vector_tile+124];
	ld.shared.f32 	%f137, [%r4+3968];
	fma.rn.f32 	%f141, %f136, %f137, %f135;
	bar.sync 	0;
	add.s32 	%r230, %r230, 1;
	add.s32 	%r229, %r229, 32;
	shl.b32 	%r193, %r109, 5;
	add.s32 	%r228, %r228, %r193;
	add.s32 	%r227, %r227, %r193;
	add.s32 	%r226, %r226, %r193;
	add.s32 	%r225, %r225, %r193;
	add.s32 	%r224, %r224, %r193;
	add.s32 	%r223, %r223, %r193;
	add.s32 	%r222, %r222, %r193;
	add.s32 	%r221, %r221, %r193;
	add.s32 	%r220, %r220, %r193;
	add.s32 	%r219, %r219, %r193;
	add.s32 	%r218, %r218, %r193;
	add.s32 	%r217, %r217, %r193;
	add.s32 	%r216, %r216, %r193;
	add.s32 	%r215, %r215, %r193;
	add.s32 	%r214, %r214, %r193;
	add.s32 	%r213, %r213, %r193;
	add.s32 	%r212, %r212, %r193;
	add.s32 	%r211, %r211, %r193;
	add.s32 	%r210, %r210, %r193;
	add.s32 	%r209, %r209, %r193;
	add.s32 	%r208, %r208, %r193;
	add.s32 	%r207, %r207, %r193;
	add.s32 	%r206, %r206, %r193;
	add.s32 	%r205, %r205, %r193;
	add.s32 	%r204, %r204, %r193;
	add.s32 	%r203, %r203, %r193;
	add.s32 	%r202, %r202, %r193;
	add.s32 	%r201, %r201, %r193;
	add.s32 	%r200, %r200, %r193;
	add.s32 	%r199, %r199, %r193;
	add.s32 	%r198, %r198, %r193;
	add.s32 	%r197, %r197, %r193;
	add.s64 	%rd79, %rd79, 128;
	add.s32 	%r196, %r196, 32;
	setp.ne.s32 	%p36, %r230, 1;
	@%p36 bra 	$L__BB8_2;
$L__BB8_102:
	ld.param.u32 	%r195, [vectorMulMatrix_param_6];
	setp.ge.s32 	%p37, %r3, %r195;
	@%p37 bra 	$L__BB8_104;
	ld.param.u64 	%rd78, [vectorMulMatrix_param_2];
	cvta.to.global.u64 	%rd74, %rd78;
	mul.wide.s32 	%rd75, %r3, 4;
	add.s64 	%rd76, %rd74, %rd75;
	st.global.f32 	[%rd76], %f141;
$L__BB8_104:
	ret;

}
	// .globl	vectorMatrixMulVector
.visible .entry vectorMatrixMulVector(
	.param .u64 .ptr .align 1 vectorMatrixMulVector_param_0,
	.param .u64 .ptr .align 1 vectorMatrixMulVector_param_1,
	.param .u64 .ptr .align 1 vectorMatrixMulVector_param_2,
	.param .u32 vectorMatrixMulVector_param_3,
	.param .u32 vectorMatrixMulVector_param_4
)
{
	.reg .pred 	%p<7>;
	.reg .b32 	%r<22>;
	.reg .b32 	%f<6>;
	.reg .b64 	%rd<13>;
	// demoted variable
	.shared .align 4 .b8 _ZZ21vectorMatrixMulVectorE12vectorA_tile[128];
	// demoted variable
	.shared .align 4 .b8 _ZZ21vectorMatrixMulVectorE12vectorB_tile[128];
	ld.param.u64 	%rd1, [vectorMatrixMulVector_param_0];
	ld.param.u64 	%rd2, [vectorMatrixMulVector_param_1];
	ld.param.u64 	%rd3, [vectorMatrixMulVector_param_2];
	ld.param.u32 	%r7, [vectorMatrixMulVector_param_3];
	ld.param.u32 	%r8, [vectorMatrixMulVector_param_4];
	mov.u32 	%r9, %ctaid.x;
	mov.u32 	%r10, %ctaid.y;
	mov.u32 	%r1, %tid.x;
	mov.u32 	%r2, %tid.y;
	mov.u32 	%r11, %ntid.y;
	mad.lo.s32 	%r3, %r10, %r11, %r2;
	mov.u32 	%r12, %ntid.x;
	mad.lo.s32 	%r4, %r9, %r12, %r1;
	setp.ne.s32 	%p1, %r2, 0;
	shl.b32 	%r13, %r1, 2;
	mov.u32 	%r14, _ZZ21vectorMatrixMulVectorE12vectorB_tile;
	add.s32 	%r5, %r14, %r13;
	@%p1 bra 	$L__BB9_5;
	add.s32 	%r6, %r3, %r1;
	setp.ge.s32 	%p2, %r6, %r7;
	@%p2 bra 	$L__BB9_3;
	cvta.to.global.u64 	%rd4, %rd1;
	mul.wide.u32 	%rd5, %r6, 4;
	add.s64 	%rd6, %rd4, %rd5;
	ld.global.f32 	%f1, [%rd6];
	mov.u32 	%r16, _ZZ21vectorMatrixMulVectorE12vectorA_tile;
	add.s32 	%r17, %r16, %r13;
	st.shared.f32 	[%r17], %f1;
$L__BB9_3:
	setp.ge.s32 	%p3, %r4, %r8;
	@%p3 bra 	$L__BB9_5;
	cvta.to.global.u64 	%rd7, %rd2;
	mul.wide.s32 	%rd8, %r4, 4;
	add.s64 	%rd9, %rd7, %rd8;
	ld.global.f32 	%f2, [%rd9];
	st.shared.f32 	[%r5], %f2;
$L__BB9_5:
	bar.sync 	0;
	setp.ge.s32 	%p4, %r3, %r7;
	setp.ge.s32 	%p5, %r4, %r8;
	or.pred  	%p6, %p4, %p5;
	@%p6 bra 	$L__BB9_7;
	shl.b32 	%r18, %r2, 2;
	mov.u32 	%r19, _ZZ21vectorMatrixMulVectorE12vectorA_tile;
	add.s32 	%r20, %r19, %r18;
	ld.shared.f32 	%f3, [%r20];
	ld.shared.f32 	%f4, [%r5];
	mul.f32 	%f5, %f3, %f4;
	mad.lo.s32 	%r21, %r8, %r3, %r4;
	cvta.to.global.u64 	%rd10, %rd3;
	mul.wide.s32 	%rd11, %r21, 4;
	add.s64 	%rd12, %rd10, %rd11;
	st.global.f32 	[%rd12], %f5;
$L__BB9_7:
	ret;

}
	// .globl	vectorElementWiseMulVector
.visible .entry vectorElementWiseMulVector(
	.param .u64 .ptr .align 1 vectorElementWiseMulVector_param_0,
	.param .u64 .ptr .align 1 vectorElementWiseMulVector_param_1,
	.param .u64 .ptr .align 1 vectorElementWiseMulVector_param_2,
	.param .u32 vectorElementWiseMulVector_param_3
)
{
	.reg .pred 	%p<2>;
	.reg .b32 	%r<6>;
	.reg .b32 	%f<4>;
	.reg .b64 	%rd<11>;

	ld.param.u64 	%rd1, [vectorElementWiseMulVector_param_0];
	ld.param.u64 	%rd2, [vectorElementWiseMulVector_param_1];
	ld.param.u64 	%rd3, [vectorElementWiseMulVector_param_2];
	ld.param.u32 	%r2, [vectorElementWiseMulVector_param_3];
	mov.u32 	%r3, %ctaid.x;
	mov.u32 	%r4, %tid.x;
	mov.u32 	%r5, %ntid.x;
	mad.lo.s32 	%r1, %r3, %r5, %r4;
	setp.ge.s32 	%p1, %r1, %r2;
	@%p1 bra 	$L__BB10_2;
	cvta.to.global.u64 	%rd4, %rd1;
	cvta.to.global.u64 	%rd5, %rd2;
	cvta.to.global.u64 	%rd6, %rd3;
	mul.wide.s32 	%rd7, %r1, 4;
	add.s64 	%rd8, %rd4, %rd7;
	ld.global.f32 	%f1, [%rd8];
	add.s64 	%rd9, %rd5, %rd7;
	ld.global.f32 	%f2, [%rd9];
	mul.f32 	%f3, %f1, %f2;
	add.s64 	%rd10, %rd6, %rd7;
	st.global.f32 	[%rd10], %f3;
$L__BB10_2:
	ret;

}
	// .globl	vectorDivScalar
.visible .entry vectorDivScalar(
	.param .u64 .ptr .align 1 vectorDivScalar_param_0,
	.param .f32 vectorDivScalar_param_1,
	.param .u64 .ptr .align 1 vectorDivScalar_param_2,
	.param .u32 vectorDivScalar_param_3
)
{
	.reg .pred 	%p<2>;
	.reg .b32 	%r<6>;
	.reg .b32 	%f<4>;
	.reg .b64 	%rd<8>;

	ld.param.u64 	%rd1, [vectorDivScalar_param_0];
	ld.param.f32 	%f1, [vectorDivScalar_param_1];
	ld.param.u64 	%rd2, [vectorDivScalar_param_2];
	ld.param.u32 	%r2, [vectorDivScalar_param_3];
	mov.u32 	%r3, %ctaid.x;
	mov.u32 	%r4, %tid.x;
	mov.u32 	%r5, %ntid.x;
	mad.lo.s32 	%r1, %r3, %r5, %r4;
	setp.ge.s32 	%p1, %r1, %r2;
	@%p1 bra 	$L__BB11_2;
	cvta.to.global.u64 	%rd3, %rd1;
	cvta.to.global.u64 	%rd4, %rd2;
	mul.wide.s32 	%rd5, %r1, 4;
	add.s64 	%rd6, %rd3, %rd5;
	ld.global.f32 	%f2, [%rd6];
	div.rn.f32 	%f3, %f2, %f1;
	add.s64 	%rd7, %rd4, %rd5;
	st.global.f32 	[%rd7], %f3;
$L__BB11_2:
	ret;

}
	// .globl	scalarDivVector
.visible .entry scalarDivVector(
	.param .f32 scalarDivVector_param_0,
	.param .u64 .ptr .align 1 scalarDivVector_param_1,
	.param .u64 .ptr .align 1 scalarDivVector_param_2,
	.param .u32 scalarDivVector_param_3
)
{
	.reg .pred 	%p<2>;
	.reg .b32 	%r<6>;
	.reg .b32 	%f<4>;
	.reg .b64 	%rd<8>;

	ld.param.f32 	%f1, [scalarDivVector_param_0];
	ld.param.u64 	%rd1, [scalarDivVector_param_1];
	ld.param.u64 	%rd2, [scalarDivVector_param_2];
	ld.param.u32 	%r2, [scalarDivVector_param_3];
	mov.u32 	%r3, %ctaid.x;
	mov.u32 	%r4, %tid.x;
	mov.u32 	%r5, %ntid.x;
	mad.lo.s32 	%r1, %r3, %r5, %r4;
	setp.ge.s32 	%p1, %r1, %r2;
	@%p1 bra 	$L__BB12_2;
	cvta.to.global.u64 	%rd3, %rd1;
	cvta.to.global.u64 	%rd4, %rd2;
	mul.wide.s32 	%rd5, %r1, 4;
	add.s64 	%rd6, %rd3, %rd5;
	ld.global.f32 	%f2, [%rd6];
	div.rn.f32 	%f3, %f1, %f2;
	add.s64 	%rd7, %rd4, %rd5;
	st.global.f32 	[%rd7], %f3;
$L__BB12_2:
	ret;

}
	// .globl	vectorElementWiseDivVector
.visible .entry vectorElementWiseDivVector(
	.param .u64 .ptr .align 1 vectorElementWiseDivVector_param_0,
	.param .u64 .ptr .align 1 vectorElementWiseDivVector_param_1,
	.param .u64 .ptr .align 1 vectorElementWiseDivVector_param_2,
	.param .u32 vectorElementWiseDivVector_param_3
)
{
	.reg .pred 	%p<2>;
	.reg .b32 	%r<6>;
	.reg .b32 	%f<4>;
	.reg .b64 	%rd<11>;

	ld.param.u64 	%rd1, [vectorElementWiseDivVector_param_0];
	ld.param.u64 	%rd2, [vectorElementWiseDivVector_param_1];
	ld.param.u64 	%rd3, [vectorElementWiseDivVector_param_2];
	ld.param.u32 	%r2, [vectorElementWiseDivVector_param_3];
	mov.u32 	%r3, %ctaid.x;
	mov.u32 	%r4, %tid.x;
	mov.u32 	%r5, %ntid.x;
	mad.lo.s32 	%r1, %r3, %r5, %r4;
	setp.ge.s32 	%p1, %r1, %r2;
	@%p1 bra 	$L__BB13_2;
	cvta.to.global.u64 	%rd4, %rd1;
	cvta.to.global.u64 	%rd5, %rd2;
	cvta.to.global.u64 	%rd6, %rd3;
	mul.wide.s32 	%rd7, %r1, 4;
	add.s64 	%rd8, %rd4, %rd7;
	ld.global.f32 	%f1, [%rd8];
	add.s64 	%rd9, %rd5, %rd7;
	ld.global.f32 	%f2, [%rd9];
	div.rn.f32 	%f3, %f1, %f2;
	add.s64 	%rd10, %rd6, %rd7;
	st.global.f32 	[%rd10], %f3;
$L__BB13_2:
	ret;

}
	// .globl	vectorSigmoid
.visible .entry vectorSigmoid(
	.param .u64 .ptr .align 1 vectorSigmoid_param_0,
	.param .u64 .ptr .align 1 vectorSigmoid_param_1,
	.param .u32 vectorSigmoid_param_2
)
{
	.reg .pred 	%p<2>;
	.reg .b32 	%r<8>;
	.reg .b32 	%f<15>;
	.reg .b64 	%rd<8>;

	ld.param.u64 	%rd1, [vectorSigmoid_param_0];
	ld.param.u64 	%rd2, [vectorSigmoid_param_1];
	ld.param.u32 	%r2, [vectorSigmoid_param_2];
	mov.u32 	%r3, %ctaid.x;
	mov.u32 	%r4, %tid.x;
	mov.u32 	%r5, %ntid.x;
	mad.lo.s32 	%r1, %r3, %r5, %r4;
	setp.ge.s32 	%p1, %r1, %r2;
	@%p1 bra 	$L__BB14_2;
	cvta.to.global.u64 	%rd3, %rd1;
	cvta.to.global.u64 	%rd4, %rd2;
	mul.wide.s32 	%rd5, %r1, 4;
	add.s64 	%rd6, %rd3, %rd5;
	ld.global.f32 	%f1, [%rd6];
	fma.rn.f32 	%f2, %f1, 0fBBBB989D, 0f3F000000;
	cvt.sat.f32.f32 	%f3, %f2;
	mov.f32 	%f4, 0f4B400001;
	mov.f32 	%f5, 0f437C0000;
	fma.rm.f32 	%f6, %f3, %f5, %f4;
	add.f32 	%f7, %f6, 0fCB40007F;
	neg.f32 	%f8, %f7;
	fma.rn.f32 	%f9, %f1, 0fBFB8AA3B, %f8;
	fma.rn.f32 	%f10, %f1, 0fB2A57060, %f9;
	mov.b32 	%r6, %f6;
	shl.b32 	%r7, %r6, 23;
	mov.b32 	%f11, %r7;
	ex2.approx.ftz.f32 	%f12, %f10;
	fma.rn.f32 	%f13, %f12, %f11, 0f3F800000;
	rcp.rn.f32 	%f14, %f13;
	add.s64 	%rd7, %rd4, %rd5;
	st.global.f32 	[%rd7], %f14;
$L__BB14_2:
	ret;

}
	// .globl	vectorPow2
.visible .entry vectorPow2(
	.param .u64 .ptr .align 1 vectorPow2_param_0,
	.param .u64 .ptr .align 1 vectorPow2_param_1,
	.param .u32 vectorPow2_param_2
)
{
	.reg .pred 	%p<2>;
	.reg .b32 	%r<6>;
	.reg .b32 	%f<3>;
	.reg .b64 	%rd<8>;

	ld.param.u64 	%rd1, [vectorPow2_param_0];
	ld.param.u64 	%rd2, [vectorPow2_param_1];
	ld.param.u32 	%r2, [vectorPow2_param_2];
	mov.u32 	%r3, %ctaid.x;
	mov.u32 	%r4, %tid.x;
	mov.u32 	%r5, %ntid.x;
	mad.lo.s32 	%r1, %r3, %r5, %r4;
	setp.ge.s32 	%p1, %r1, %r2;
	@%p1 bra 	$L__BB15_2;
	cvta.to.global.u64 	%rd3, %rd1;
	cvta.to.global.u64 	%rd4, %rd2;
	mul.wide.s32 	%rd5, %r1, 4;
	add.s64 	%rd6, %rd3, %rd5;
	ld.global.f32 	%f1, [%rd6];
	mul.f32 	%f2, %f1, %f1;
	add.s64 	%rd7, %rd4, %rd5;
	st.global.f32 	[%rd7], %f2;
$L__BB15_2:
	ret;

}
	// .globl	vectorPow
.visible .entry vectorPow(
	.param .u64 .ptr .align 1 vectorPow_param_0,
	.param .f32 vectorPow_param_1,
	.param .u64 .ptr .align 1 vectorPow_param_2,
	.param .u32 vectorPow_param_3
)
{
	.reg .pred 	%p<23>;
	.reg .b32 	%r<20>;
	.reg .b32 	%f<77>;
	.reg .b64 	%rd<9>;

	ld.param.u64 	%rd1, [vectorPow_param_0];
	ld.param.f32 	%f10, [vectorPow_param_1];
	ld.param.u64 	%rd2, [vectorPow_param_2];
	ld.param.u32 	%r2, [vectorPow_param_3];
	mov.u32 	%r3, %ctaid.x;
	mov.u32 	%r4, %tid.x;
	mov.u32 	%r5, %ntid.x;
	mad.lo.s32 	%r1, %r3, %r5, %r4;
	setp.ge.s32 	%p1, %r1, %r2;
	mov.f32 	%f76, 0f3F800000;
	@%p1 bra 	$L__BB16_10;
	cvta.to.global.u64 	%rd3, %rd1;
	mul.wide.s32 	%rd4, %r1, 4;
	add.s64 	%rd5, %rd3, %rd4;
	ld.global.f32 	%f1, [%rd5];
	mul.f32 	%f12, %f10, 0f3F000000;
	cvt.rzi.f32.f32 	%f13, %f12;
	add.f32 	%f14, %f13, %f13;
	sub.f32 	%f15, %f10, %f14;
	abs.f32 	%f2, %f15;
	abs.f32 	%f3, %f1;
	setp.lt.f32 	%p2, %f3, 0f00800000;
	mul.f32 	%f16, %f3, 0f4B800000;
	selp.f32 	%f17, %f16, %f3, %p2;
	selp.f32 	%f18, 0fC1C00000, 0f00000000, %p2;
	mov.b32 	%r6, %f17;
	add.s32 	%r7, %r6, -1060439283;
	and.b32  	%r8, %r7, -8388608;
	sub.s32 	%r9, %r6, %r8;
	mov.b32 	%f19, %r9;
	cvt.rn.f32.s32 	%f20, %r8;
	fma.rn.f32 	%f21, %f20, 0f34000000, %f18;
	add.f32 	%f22, %f19, 0fBF800000;
	add.f32 	%f23, %f19, 0f3F800000;
	rcp.approx.ftz.f32 	%f24, %f23;
	add.f32 	%f25, %f22, %f22;
	mul.f32 	%f26, %f25, %f24;
	mul.f32 	%f27, %f26, %f26;
	sub.f32 	%f28, %f22, %f26;
	add.f32 	%f29, %f28, %f28;
	neg.f32 	%f30, %f26;
	fma.rn.f32 	%f31, %f30, %f22, %f29;
	mul.rn.f32 	%f32, %f24, %f31;
	fma.rn.f32 	%f33, %f27, 0f3A2C32E4, 0f3B52E7DB;
	fma.rn.f32 	%f34, %f33, %f27, 0f3C93BB73;
	fma.rn.f32 	%f35, %f34, %f27, 0f3DF6384F;
	mul.rn.f32 	%f36, %f35, %f27;
	fma.rn.f32 	%f37, %f26, 0f3FB8AA3B, %f21;
	sub.f32 	%f38, %f21, %f37;
	fma.rn.f32 	%f39, %f26, 0f3FB8AA3B, %f38;
	fma.rn.f32 	%f40, %f32, 0f3FB8AA3B, %f39;
	fma.rn.f32 	%f41, %f26, 0f32A55E34, %f40;
	mul.f32 	%f42, %f36, 0f40400000;
	fma.rn.f32 	%f43, %f42, %f32, %f41;
	fma.rn.f32 	%f44, %f36, %f26, %f43;
	add.rn.f32 	%f45, %f37, %f44;
	neg.f32 	%f46, %f37;
	add.rn.f32 	%f47, %f45, %f46;
	neg.f32 	%f48, %f47;
	add.rn.f32 	%f49, %f44, %f48;
	mul.rn.f32 	%f50, %f45, %f10;
	neg.f32 	%f51, %f50;
	fma.rn.f32 	%f52, %f45, %f10, %f51;
	fma.rn.f32 	%f53, %f49, %f10, %f52;
	cvt.rni.f32.f32 	%f54, %f50;
	sub.f32 	%f55, %f50, %f54;
	add.f32 	%f56, %f55, %f53;
	fma.rn.f32 	%f57, %f56, 0f391FCB8E, 0f3AAF85ED;
	fma.rn.f32 	%f58, %f57, %f56, 0f3C1D9856;
	fma.rn.f32 	%f59, %f58, %f56, 0f3D6357BB;
	fma.rn.f32 	%f60, %f59, %f56, 0f3E75FDEC;
	fma.rn.f32 	%f61, %f60, %f56, 0f3F317218;
	fma.rn.f32 	%f62, %f61, %f56, 0f3F800000;
	cvt.rzi.s32.f32 	%r10, %f54;
	setp.gt.f32 	%p3, %f54, 0f00000000;
	selp.b32 	%r11, 0, -2097152000, %p3;
	add.s32 	%r12, %r11, 2130706432;
	mov.b32 	%f63, %r12;
	mul.f32 	%f64, %f62, %f63;
	shl.b32 	%r13, %r10, 23;
	sub.s32 	%r14, %r13, %r11;
	mov.b32 	%f65, %r14;
	mul.f32 	%f66, %f64, %f65;
	abs.f32 	%f67, %f50;
	setp.gt.f32 	%p4, %f67, 0f43180000;
	setp.lt.f32 	%p5, %f50, 0f00000000;
	selp.f32 	%f68, 0f00000000, 0f7F800000, %p5;
	selp.f32 	%f4, %f68, %f66, %p4;
	setp.eq.f32 	%p6, %f1, 0f3F800000;
	setp.eq.f32 	%p7, %f10, 0f00000000;
	or.pred  	%p8, %p7, %p6;
	@%p8 bra 	$L__BB16_9;
	setp.num.f32 	%p9, %f3, %f3;
	abs.f32 	%f69, %f10;
	setp.num.f32 	%p10, %f69, %f69;
	and.pred  	%p11, %p9, %p10;
	@%p11 bra 	$L__BB16_4;
	add.rn.f32 	%f76, %f1, %f10;
	bra.uni 	$L__BB16_9;
$L__BB16_4:
	setp.neu.f32 	%p12, %f1, 0f00000000;
	setp.neu.f32 	%p13, %f3, 0f7F800000;
	and.pred  	%p14, %p12, %p13;
	@%p14 bra 	$L__BB16_6;
	setp.neu.f32 	%p21, %f2, 0f3F800000;
	add.f32 	%f74, %f1, %f1;
	mov.b32 	%r15, %f74;
	setp.lt.f32 	%p22, %f10, 0f00000000;
	xor.b32  	%r16, %r15, 2139095040;
	selp.b32 	%r17, %r16, %r15, %p22;
	and.b32  	%r18, %r17, 2147483647;
	selp.b32 	%r19, %r18, %r17, %p21;
	mov.b32 	%f76, %r19;
	bra.uni 	$L__BB16_9;
$L__BB16_6:
	setp.eq.f32 	%p15, %f1, 0fBF800000;
	setp.eq.f32 	%p16, %f69, 0f7F800000;
	and.pred  	%p17, %p15, %p16;
	@%p17 bra 	$L__BB16_9;
	setp.geu.f32 	%p18, %f1, 0f00000000;
	mov.f32 	%f76, %f4;
	@%p18 bra 	$L__BB16_9;
	setp.neu.f32 	%p19, %f2, 0f3F800000;
	neg.f32 	%f71, %f4;
	selp.f32 	%f72, %f4, %f71, %p19;
	cvt.rmi.f32.f32 	%f73, %f10;
	setp.neu.f32 	%p20, %f10, %f73;
	selp.f32 	%f76, 0f7FFFFFFF, %f72, %p20;
$L__BB16_9:
	cvta.to.global.u64 	%rd6, %rd2;
	add.s64 	%rd8, %rd6, %rd4;
	st.global.f32 	[%rd8], %f76;
$L__BB16_10:
	ret;

}
	// .globl	vectorExp
.visible .entry vectorExp(
	.param .u64 .ptr .align 1 vectorExp_param_0,
	.param .u64 .ptr .align 1 vectorExp_param_1,
	.param .u32 vectorExp_param_2
)
{
	.reg .pred 	%p<2>;
	.reg .b32 	%r<8>;
	.reg .b32 	%f<14>;
	.reg .b64 	%rd<8>;

	ld.param.u64 	%rd1, [vectorExp_param_0];
	ld.param.u64 	%rd2, [vectorExp_param_1];
	ld.param.u32 	%r2, [vectorExp_param_2];
	mov.u32 	%r3, %ctaid.x;
	mov.u32 	%r4, %tid.x;
	mov.u32 	%r5, %ntid.x;
	mad.lo.s32 	%r1, %r3, %r5, %r4;
	setp.ge.s32 	%p1, %r1, %r2;
	@%p1 bra 	$L__BB17_2;
	cvta.to.global.u64 	%rd3, %rd1;
	cvta.to.global.u64 	%rd4, %rd2;
	mul.wide.s32 	%rd5, %r1, 4;
	add.s64 	%rd6, %rd3, %rd5;
	ld.global.f32 	%f1, [%rd6];
	fma.rn.f32 	%f2, %f1, 0f3BBB989D, 0f3F000000;
	cvt.sat.f32.f32 	%f3, %f2;
	mov.f32 	%f4, 0f4B400001;
	mov.f32 	%f5, 0f437C0000;
	fma.rm.f32 	%f6, %f3, %f5, %f4;
	add.f32 	%f7, %f6, 0fCB40007F;
	neg.f32 	%f8, %f7;
	fma.rn.f32 	%f9, %f1, 0f3FB8AA3B, %f8;
	fma.rn.f32 	%f10, %f1, 0f32A57060, %f9;
	mov.b32 	%r6, %f6;
	shl.b32 	%r7, %r6, 23;
	mov.b32 	%f11, %r7;
	ex2.approx.ftz.f32 	%f12, %f10;
	mul.f32 	%f13, %f12, %f11;
	add.s64 	%rd7, %rd4, %rd5;
	st.global.f32 	[%rd7], %f13;
$L__BB17_2:
	ret;

}
	// .globl	vectorSum
.visible .entry vectorSum(
	.param .u64 .ptr .align 1 vectorSum_param_0,
	.param .u64 .ptr .align 1 vectorSum_param_1,
	.param .u32 vectorSum_param_2
)
{
	.reg .pred 	%p<11>;
	.reg .b32 	%r<28>;
	.reg .b32 	%f<83>;
	.reg .b64 	%rd<18>;

	ld.param.u64 	%rd9, [vectorSum_param_0];
	ld.param.u64 	%rd8, [vectorSum_param_1];
	ld.param.u32 	%r16, [vectorSum_param_2];
	cvta.to.global.u64 	%rd1, %rd9;
	mov.u32 	%r17, %ctaid.x;
	mov.u32 	%r18, %tid.x;
	mov.u32 	%r19, %ntid.x;
	mul.lo.s32 	%r20, %r17, %r19;
	neg.s32 	%r21, %r18;
	setp.ne.s32 	%p1, %r20, %r21;
	@%p1 bra 	$L__BB18_15;
	setp.lt.s32 	%p2, %r16, 1;
	mov.f32 	%f82, 0f00000000;
	@%p2 bra 	$L__BB18_14;
	and.b32  	%r1, %r16, 15;
	setp.lt.u32 	%p3, %r16, 16;
	mov.f32 	%f82, 0f00000000;
	mov.b32 	%r25, 0;
	@%p3 bra 	$L__BB18_5;
	and.b32  	%r25, %r16, 2147483632;
	neg.s32 	%r23, %r25;
	add.s64 	%rd16, %rd1, 32;
	mov.f32 	%f82, 0f00000000;
$L__BB18_4:
	.pragma "nounroll";
	ld.global.f32 	%f18, [%rd16+-32];
	add.f32 	%f19, %f82, %f18;
	ld.global.f32 	%f20, [%rd16+-28];
	add.f32 	%f21, %f19, %f20;
	ld.global.f32 	%f22, [%rd16+-24];
	add.f32 	%f23, %f21, %f22;
	ld.global.f32 	%f24, [%rd16+-20];
	add.f32 	%f25, %f23, %f24;
	ld.global.f32 	%f26, [%rd16+-16];
	add.f32 	%f27, %f25, %f26;
	ld.global.f32 	%f28, [%rd16+-12];
	add.f32 	%f29, %f27, %f28;
	ld.global.f32 	%f30, [%rd16+-8];
	add.f32 	%f31, %f29, %f30;
	ld.global.f32 	%f32, [%rd16+-4];
	add.f32 	%f33, %f31, %f32;
	ld.global.f32 	%f34, [%rd16];
	add.f32 	%f35, %f33, %f34;
	ld.global.f32 	%f36, [%rd16+4];
	add.f32 	%f37, %f35, %f36;
	ld.global.f32 	%f38, [%rd16+8];
	add.f32 	%f39, %f37, %f38;
	ld.global.f32 	%f40, [%rd16+12];
	add.f32 	%f41, %f39, %f40;
	ld.global.f32 	%f42, [%rd16+16];
	add.f32 	%f43, %f41, %f42;
	ld.global.f32 	%f44, [%rd16+20];
	add.f32 	%f45, %f43, %f44;
	ld.global.f32 	%f46, [%rd16+24];
	add.f32 	%f47, %f45, %f46;
	ld.global.f32 	%f48, [%rd16+28];
	add.f32 	%f82, %f47, %f48;
	add.s32 	%r23, %r23, 16;
	add.s64 	%rd16, %rd16, 64;
	setp.ne.s32 	%p4, %r23, 0;
	@%p4 bra 	$L__BB18_4;
$L__BB18_5:
	setp.eq.s32 	%p5, %r1, 0;
	@%p5 bra 	$L__BB18_14;
	and.b32  	%r7, %r16, 7;
	setp.lt.u32 	%p6, %r1, 8;
	@%p6 bra 	$L__BB18_8;
	mul.wide.u32 	%rd10, %r25, 4;
	add.s64 	%rd11, %rd1, %rd10;
	ld.global.f32 	%f50, [%rd11];
	add.f32 	%f51, %f82, %f50;
	ld.global.f32 	%f52, [%rd11+4];
	add.f32 	%f53, %f51, %f52;
	ld.global.f32 	%f54, [%rd11+8];
	add.f32 	%f55, %f53, %f54;
	ld.global.f32 	%f56, [%rd11+12];
	add.f32 	%f57, %f55, %f56;
	ld.global.f32 	%f58, [%rd11+16];
	add.f32 	%f59, %f57, %f58;
	ld.global.f32 	%f60, [%rd11+20];
	add.f32 	%f61, %f59, %f60;
	ld.global.f32 	%f62, [%rd11+24];
	add.f32 	%f63, %f61, %f62;
	ld.global.f32 	%f64, [%rd11+28];
	add.f32 	%f82, %f63, %f64;
	add.s32 	%r25, %r25, 8;
$L__BB18_8:
	setp.eq.s32 	%p7, %r7, 0;
	@%p7 bra 	$L__BB18_14;
	and.b32  	%r10, %r16, 3;
	setp.lt.u32 	%p8, %r7, 4;
	@%p8 bra 	$L__BB18_11;
	mul.wide.u32 	%rd12, %r25, 4;
	add.s64 	%rd13, %rd1, %rd12;
	ld.global.f32 	%f66, [%rd13];
	add.f32 	%f67, %f82, %f66;
	ld.global.f32 	%f68, [%rd13+4];
	add.f32 	%f69, %f67, %f68;
	ld.global.f32 	%f70, [%rd13+8];
	add.f32 	%f71, %f69, %f70;
	ld.global.f32 	%f72, [%rd13+12];
	add.f32 	%f82, %f71, %f72;
	add.s32 	%r25, %r25, 4;
$L__BB18_11:
	setp.eq.s32 	%p9, %r10, 0;
	@%p9 bra 	$L__BB18_14;
	mul.wide.u32 	%rd14, %r25, 4;
	add.s64 	%rd17, %rd1, %rd14;
	neg.s32 	%r27, %r10;
$L__BB18_13:
	.pragma "nounroll";
	ld.global.f32 	%f73, [%rd17];
	add.f32 	%f82, %f82, %f73;
	add.s64 	%rd17, %rd17, 4;
	add.s32 	%r27, %r27, 1;
	setp.ne.s32 	%p10, %r27, 0;
	@%p10 bra 	$L__BB18_13;
$L__BB18_14:
	cvta.to.global.u64 	%rd15, %rd8;
	st.global.f32 	[%rd15], %f82;
$L__BB18_15:
	ret;

}


// ===== COMPILED SASS (sm_100) =====

	.target	sm_100

	.elftype	@"ET_EXEC"


//--------------------- .note.nv.tkinfo           --------------------------
	.section	.note.nv.tkinfo,"",@"SHT_NOTE"
	.sectionflags	@"SHF_NOTE_NV_TKINFO"
	.tkinfo
        /*0018*/ 	.word	0x00000002
        /*0030*/ 	.string	""
        /*0030*/ 	.string	"ptxas"
        /*0030*/ 	.string	"Cuda compilation tools, release 13.0, V13.0.88"
        /*0030*/ 	.string	"Build cuda_13.0.r13.0/compiler.36424714_0"
        /*0030*/ 	.string	"-arch sm_100 -m 64 "



//--------------------- .note.nv.cuinfo           --------------------------
	.section	.note.nv.cuinfo,"",@"SHT_NOTE"
	.sectionflags	@"SHF_NOTE_NV_CUINFO"
        /*0018*/ 	.short	0x0002
        /*001a*/ 	.short	0x0064
        /*001c*/ 	.short	0x0082
	.zero		2


//--------------------- .nv.info                  --------------------------
	.section	.nv.info,"",@"SHT_CUDA_INFO"
	.align	4


	//----- nvinfo : EIATTR_REGCOUNT
	.align		4
        /*0000*/ 	.byte	0x04, 0x2f
        /*0002*/ 	.short	(.L_1 - .L_0)
	.align		4
.L_0:
        /*0004*/ 	.word	index@(vectorAddVector)
        /*0008*/ 	.word	0x0000000c


	//----- nvinfo : EIATTR_FRAME_SIZE
	.align		4
.L_1:
        /*000c*/ 	.byte	0x04, 0x11
        /*000e*/ 	.short	(.L_3 - .L_2)
	.align		4
.L_2:
        /*0010*/ 	.word	index@(vectorAddVector)
        /*0014*/ 	.word	0x00000000


	//----- nvinfo : EIATTR_REGCOUNT
	.align		4
.L_3:
        /*0018*/ 	.byte	0x04, 0x2f
        /*001a*/ 	.short	(.L_5 - .L_4)
	.align		4
.L_4:
        /*001c*/ 	.word	index@(vectorAddScalar)
        /*0020*/ 	.word	0x0000000a


	//----- nvinfo : EIATTR_FRAME_SIZE
	.align		4
.L_5:
        /*0024*/ 	.byte	0x04, 0x11
        /*0026*/ 	.short	(.L_7 - .L_6)
	.align		4
.L_6:
        /*0028*/ 	.word	index@(vectorAddScalar)
        /*002c*/ 	.word	0x00000000


	//----- nvinfo : EIATTR_REGCOUNT
	.align		4
.L_7:
        /*0030*/ 	.byte	0x04, 0x2f
        /*0032*/ 	.short	(.L_9 - .L_8)
	.align		4
.L_8:
        /*0034*/ 	.word	index@(vectorSubVector)
        /*0038*/ 	.word	0x0000000c


	//----- nvinfo : EIATTR_FRAME_SIZE
	.align		4
.L_9:
        /*003c*/ 	.byte	0x04, 0x11
        /*003e*/ 	.short	(.L_11 - .L_10)
	.align		4
.L_10:
        /*0040*/ 	.word	index@(vectorSubVector)
        /*0044*/ 	.word	0x00000000


	//----- nvinfo : EIATTR_REGCOUNT
	.align		4
.L_11:
        /*0048*/ 	.byte	0x04, 0x2f
        /*004a*/ 	.short	(.L_13 - .L_12)
	.align		4
.L_12:
        /*004c*/ 	.word	index@(vectorSubScalar)
        /*0050*/ 	.word	0x0000000a


	//----- nvinfo : EIATTR_FRAME_SIZE
	.align		4
.L_13:
        /*0054*/ 	.byte	0x04, 0x11
        /*0056*/ 	.short	(.L_15 - .L_14)
	.align		4
.L_14:
        /*0058*/ 	.word	index@(vectorSubScalar)
        /*005c*/ 	.word	0x00000000


	//----- nvinfo : EIATTR_REGCOUNT
	.align		4
.L_15:
        /*0060*/ 	.byte	0x04, 0x2f
        /*0062*/ 	.short	(.L_17 - .L_16)
	.align		4
.L_16:
        /*0064*/ 	.word	index@(scalarSubVector)
        /*0068*/ 	.word	0x0000000a


	//----- nvinfo : EIATTR_FRAME_SIZE
	.align		4
.L_17:
        /*006c*/ 	.byte	0x04, 0x11
        /*006e*/ 	.short	(.L_19 - .L_18)
	.align		4
.L_18:
        /*0070*/ 	.word	index@(scalarSubVector)
        /*0074*/ 	.word	0x00000000


	//----- nvinfo : EIATTR_REGCOUNT
	.align		4
.L_19:
        /*0078*/ 	.byte	0x04, 0x2f
        /*007a*/ 	.short	(.L_21 - .L_20)
	.align		4
.L_20:
        /*007c*/ 	.word	index@(vectorMulScalar)
        /*0080*/ 	.word	0x0000000a


	//----- nvinfo : EIATTR_FRAME_SIZE
	.align		4
.L_21:
        /*0084*/ 	.byte	0x04, 0x11
        /*0086*/ 	.short	(.L_23 - .L_22)
	.align		4
.L_22:
        /*0088*/ 	.word	index@(vectorMulScalar)
        /*008c*/ 	.word	0x00000000


	//----- nvinfo : EIATTR_REGCOUNT
	.align		4
.L_23:
        /*0090*/ 	.byte	0x04, 0x2f
        /*0092*/ 	.short	(.L_25 - .L_24)
	.align		4
.L_24:
        /*0094*/ 	.word	index@(vectorMulVector)
        /*0098*/ 	.word	0x00000017


	//----- nvinfo : EIATTR_FRAME_SIZE
	.align		4
.L_25:
        /*009c*/ 	.byte	0x04, 0x11
        /*009e*/ 	.short	(.L_27 - .L_26)
	.align		4
.L_26:
        /*00a0*/ 	.word	index@(vectorMulVector)
        /*00a4*/ 	.word	0x00000000


	//----- nvinfo : EIATTR_REGCOUNT
	.align		4
.L_27:
        /*00a8*/ 	.byte	0x04, 0x2f
        /*00aa*/ 	.short	(.L_29 - .L_28)
	.align		4
.L_28:
        /*00ac*/ 	.word	index@(matrixMulVector)
        /*00b0*/ 	.word	0x00000038


	//----- nvinfo : EIATTR_FRAME_SIZE
	.align		4
.L_29:
        /*00b4*/ 	.byte	0x04, 0x11
        /*00b6*/ 	.short	(.L_31 - .L_30)
	.align		4
.L_30:
        /*00b8*/ 	.word	index@(matrixMulVector)
        /*00bc*/ 	.word	0x00000000


	//----- nvinfo : EIATTR_REGCOUNT
	.align		4
.L_31:
        /*00c0*/ 	.byte	0x04, 0x2f
        /*00c2*/ 	.short	(.L_33 - .L_32)
	.align		4
.L_32:
        /*00c4*/ 	.word	index@(vectorMulMatrix)
        /*00c8*/ 	.word	0x00000038


	//----- nvinfo : EIATTR_FRAME_SIZE
	.align		4
.L_33:
        /*00cc*/ 	.byte	0x04, 0x11
        /*00ce*/ 	.short	(.L_35 - .L_34)
	.align		4
.L_34:
        /*00d0*/ 	.word	index@(vectorMulMatrix)
        /*00d4*/ 	.word	0x00000000


	//----- nvinfo : EIATTR_REGCOUNT
	.align		4
.L_35:
        /*00d8*/ 	.byte	0x04, 0x2f
        /*00da*/ 	.short	(.L_37 - .L_36)
	.align		4
.L_36:
        /*00dc*/ 	.word	index@(vectorMatrixMulVector)
        /*00e0*/ 	.word	0x00000010


	//----- nvinfo : EIATTR_FRAME_SIZE
	.align		4
.L_37:
        /*00e4*/ 	.byte	0x04, 0x11
        /*00e6*/ 	.short	(.L_39 - .L_38)
	.align		4
.L_38:
        /*00e8*/ 	.word	index@(vectorMatrixMulVector)
        /*00ec*/ 	.word	0x00000000


	//----- nvinfo : EIATTR_REGCOUNT
	.align		4
.L_39:
        /*00f0*/ 	.byte	0x04, 0x2f
        /*00f2*/ 	.short	(.L_41 - .L_40)
	.align		4
.L_40:
        /*00f4*/ 	.word	index@(vectorElementWiseMulVector)
        /*00f8*/ 	.word	0x0000000c


	//----- nvinfo : EIATTR_FRAME_SIZE
	.align		4
.L_41:
        /*00fc*/ 	.byte	0x04, 0x11
        /*00fe*/ 	.short	(.L_43 - .L_42)
	.align		4
.L_42:
        /*0100*/ 	.word	index@(vectorElementWiseMulVector)
        /*0104*/ 	.word	0x00000000


	//----- nvinfo : EIATTR_REGCOUNT
	.align		4
.L_43:
        /*0108*/ 	.byte	0x04, 0x2f
        /*010a*/ 	.short	(.L_45 - .L_44)
	.align		4
.L_44:
        /*010c*/ 	.word	index@(vectorDivScalar)
        /*0110*/ 	.word	0x00000010


	//----- nvinfo : EIATTR_FRAME_SIZE
	.align		4
.L_45:
        /*0114*/ 	.byte	0x04, 0x11
        /*0116*/ 	.short	(.L_47 - .L_46)
	.align		4
.L_46:
        /*0118*/ 	.word	index@($__internal_3_$__cuda_sm3x_div_rn_noftz_f32_slowpath)
        /*011c*/ 	.word	0x00000000


	//----- nvinfo : EIATTR_FRAME_SIZE
	.align		4
.L_47:
        /*0120*/ 	.byte	0x04, 0x11
        /*0122*/ 	.short	(.L_49 - .L_48)
	.align		4
.L_48:
        /*0124*/ 	.word	index@(vectorDivScalar)
        /*0128*/ 	.word	0x00000000


	//----- nvinfo : EIATTR_REGCOUNT
	.align		4
.L_49:
        /*012c*/ 	.byte	0x04, 0x2f
        /*012e*/ 	.short	(.L_51 - .L_50)
	.align		4
.L_50:
        /*0130*/ 	.word	index@(scalarDivVector)
        /*0134*/ 	.word	0x00000010


	//----- nvinfo : EIATTR_FRAME_SIZE
	.align		4
.L_51:
        /*0138*/ 	.byte	0x04, 0x11
        /*013a*/ 	.short	(.L_53 - .L_52)
	.align		4
.L_52:
        /*013c*/ 	.word	index@($__internal_2_$__cuda_sm3x_div_rn_noftz_f32_slowpath)
        /*0140*/ 	.word	0x00000000


	//----- nvinfo : EIATTR_FRAME_SIZE
	.align		4
.L_53:
        /*0144*/ 	.byte	0x04, 0x11
        /*0146*/ 	.short	(.L_55 - .L_54)
	.align		4
.L_54:
        /*0148*/ 	.word	index@(scalarDivVector)
        /*014c*/ 	.word	0x00000000


	//----- nvinfo : EIATTR_REGCOUNT
	.align		4
.L_55:
        /*0150*/ 	.byte	0x04, 0x2f
        /*0152*/ 	.short	(.L_57 - .L_56)
	.align		4
.L_56:
        /*0154*/ 	.word	index@(vectorElementWiseDivVector)
        /*0158*/ 	.word	0x00000010


	//----- nvinfo : EIATTR_FRAME_SIZE
	.align		4
.L_57:
        /*015c*/ 	.byte	0x04, 0x11
        /*015e*/ 	.short	(.L_59 - .L_58)
	.align		4
.L_58:
        /*0160*/ 	.word	index@($__internal_1_$__cuda_sm3x_div_rn_noftz_f32_slowpath)
        /*0164*/ 	.word	0x00000000


	//----- nvinfo : EIATTR_FRAME_SIZE
	.align		4
.L_59:
        /*0168*/ 	.byte	0x04, 0x11
        /*016a*/ 	.short	(.L_61 - .L_60)
	.align		4
.L_60:
        /*016c*/ 	.word	index@(vectorElementWiseDivVector)
        /*0170*/ 	.word	0x00000000


	//----- nvinfo : EIATTR_REGCOUNT
	.align		4
.L_61:
        /*0174*/ 	.byte	0x04, 0x2f
        /*0176*/ 	.short	(.L_63 - .L_62)
	.align		4
.L_62:
        /*0178*/ 	.word	index@(vectorSigmoid)
        /*017c*/ 	.word	0x0000000e


	//----- nvinfo : EIATTR_FRAME_SIZE
	.align		4
.L_63:
        /*0180*/ 	.byte	0x04, 0x11
        /*0182*/ 	.short	(.L_65 - .L_64)
	.align		4
.L_64:
        /*0184*/ 	.word	index@($__internal_0_$__cuda_sm20_rcp_rn_f32_slowpath)
        /*0188*/ 	.word	0x00000000


	//----- nvinfo : EIATTR_FRAME_SIZE
	.align		4
.L_65:
        /*018c*/ 	.byte	0x04, 0x11
        /*018e*/ 	.short	(.L_67 - .L_66)
	.align		4
.L_66:
        /*0190*/ 	.word	index@(vectorSigmoid)
        /*0194*/ 	.word	0x00000000


	//----- nvinfo : EIATTR_REGCOUNT
	.align		4
.L_67:
        /*0198*/ 	.byte	0x04, 0x2f
        /*019a*/ 	.short	(.L_69 - .L_68)
	.align		4
.L_68:
        /*019c*/ 	.word	index@(vectorPow2)
        /*01a0*/ 	.word	0x0000000a


	//----- nvinfo : EIATTR_FRAME_SIZE
	.align		4
.L_69:
        /*01a4*/ 	.byte	0x04, 0x11
        /*01a6*/ 	.short	(.L_71 - .L_70)
	.align		4
.L_70:
        /*01a8*/ 	.word	index@(vectorPow2)
        /*01ac*/ 	.word	0x00000000


	//----- nvinfo : EIATTR_REGCOUNT
	.align		4
.L_71:
        /*01b0*/ 	.byte	0x04, 0x2f
        /*01b2*/ 	.short	(.L_73 - .L_72)
	.align		4
.L_72:
        /*01b4*/ 	.word	index@(vectorPow)
        /*01b8*/ 	.word	0x0000000f


	//----- nvinfo : EIATTR_FRAME_SIZE
	.align		4
.L_73:
        /*01bc*/ 	.byte	0x04, 0x11
        /*01be*/ 	.short	(.L_75 - .L_74)
	.align		4
.L_74:
        /*01c0*/ 	.word	index@(vectorPow)
        /*01c4*/ 	.word	0x00000000


	//----- nvinfo : EIATTR_REGCOUNT
	.align		4
.L_75:
        /*01c8*/ 	.byte	0x04, 0x2f
        /*01ca*/ 	.short	(.L_77 - .L_76)
	.align		4
.L_76:
        /*01cc*/ 	.word	index@(vectorExp)
        /*01d0*/ 	.word	0x0000000c


	//----- nvinfo : EIATTR_FRAME_SIZE
	.align		4
.L_77:
        /*01d4*/ 	.byte	0x04, 0x11
        /*01d6*/ 	.short	(.L_79 - .L_78)
	.align		4
.L_78:
        /*01d8*/ 	.word	index@(vectorExp)
        /*01dc*/ 	.word	0x00000000


	//----- nvinfo : EIATTR_REGCOUNT
	.align		4
.L_79:
        /*01e0*/ 	.byte	0x04, 0x2f
        /*01e2*/ 	.short	(.L_81 - .L_80)
	.align		4
.L_80:
        /*01e4*/ 	.word	index@(vectorSum)
        /*01e8*/ 	.word	0x0000001f


	//----- nvinfo : EIATTR_FRAME_SIZE
	.align		4
.L_81:
        /*01ec*/ 	.byte	0x04, 0x11
        /*01ee*/ 	.short	(.L_83 - .L_82)
	.align		4
.L_82:
        /*01f0*/ 	.word	index@(vectorSum)
        /*01f4*/ 	.word	0x00000000


	//----- nvinfo : EIATTR_MIN_STACK_SIZE
	.align		4
.L_83:
        /*01f8*/ 	.byte	0x04, 0x12
        /*01fa*/ 	.short	(.L_85 - .L_84)
	.align		4
.L_84:
        /*01fc*/ 	.word	index@(vectorSum)
        /*0200*/ 	.word	0x00000000


	//----- nvinfo : EIATTR_MIN_STACK_SIZE
	.align		4
.L_85:
        /*0204*/ 	.byte	0x04, 0x12
        /*0206*/ 	.short	(.L_87 - .L_86)
	.align		4
.L_86:
        /*0208*/ 	.word	index@(vectorExp)
        /*020c*/ 	.word	0x00000000


	//----- nvinfo : EIATTR_MIN_STACK_SIZE
	.align		4
.L_87:
        /*0210*/ 	.byte	0x04, 0x12
        /*0212*/ 	.short	(.L_89 - .L_88)
	.align		4
.L_88:
        /*0214*/ 	.word	index@(vectorPow)
        /*0218*/ 	.word	0x00000000


	//----- nvinfo : EIATTR_MIN_STACK_SIZE
	.align		4
.L_89:
        /*021c*/ 	.byte	0x04, 0x12
        /*021e*/ 	.short	(.L_91 - .L_90)
	.align		4
.L_90:
        /*0220*/ 	.word	index@(vectorPow2)
        /*0224*/ 	.word	0x00000000


	//----- nvinfo : EIATTR_MIN_STACK_SIZE
	.align		4
.L_91:
        /*0228*/ 	.byte	0x04, 0x12
        /*022a*/ 	.short	(.L_93 - .L_92)
	.align		4
.L_92:
        /*022c*/ 	.word	index@(vectorSigmoid)
        /*0230*/ 	.word	0x00000000


	//----- nvinfo : EIATTR_MIN_STACK_SIZE
	.align		4
.L_93:
        /*0234*/ 	.byte	0x04, 0x12
        /*0236*/ 	.short	(.L_95 - .L_94)
	.align		4
.L_94:
        /*0238*/ 	.word	index@(vectorElementWiseDivVector)
        /*023c*/ 	.word	0x00000000


	//----- nvinfo : EIATTR_MIN_STACK_SIZE
	.align		4
.L_95:
        /*0240*/ 	.byte	0x04, 0x12
        /*0242*/ 	.short	(.L_97 - .L_96)
	.align		4
.L_96:
        /*0244*/ 	.word	index@(scalarDivVector)
        /*0248*/ 	.word	0x00000000


	//----- nvinfo : EIATTR_MIN_STACK_SIZE
	.align		4
.L_97:
        /*024c*/ 	.byte	0x04, 0x12
        /*024e*/ 	.short	(.L_99 - .L_98)
	.align		4
.L_98:
        /*0250*/ 	.word	index@(vectorDivScalar)
        /*0254*/ 	.word	0x00000000


	//----- nvinfo : EIATTR_MIN_STACK_SIZE
	.align		4
.L_99:
        /*0258*/ 	.byte	0x04, 0x12
        /*025a*/ 	.short	(.L_101 - .L_100)
	.align		4
.L_100:
        /*025c*/ 	.word	index@(vectorElementWiseMulVector)
        /*0260*/ 	.word	0x00000000


	//----- nvinfo : EIATTR_MIN_STACK_SIZE
	.align		4
.L_101:
        /*0264*/ 	.byte	0x04, 0x12
        /*0266*/ 	.short	(.L_103 - .L_102)
	.align		4
.L_102:
        /*0268*/ 	.word	index@(vectorMatrixMulVector)
        /*026c*/ 	.word	0x00000000


	//----- nvinfo : EIATTR_MIN_STACK_SIZE
	.align		4
.L_103:
        /*0270*/ 	.byte	0x04, 0x12
        /*0272*/ 	.short	(.L_105 - .L_104)
	.align		4
.L_104:
        /*0274*/ 	.word	index@(vectorMulMatrix)
        /*0278*/ 	.word	0x00000000


	//----- nvinfo : EIATTR_MIN_STACK_SIZE
	.align		4
.L_105:
        /*027c*/ 	.byte	0x04, 0x12
        /*027e*/ 	.short	(.L_107 - .L_106)
	.align		4
.L_106:
        /*0280*/ 	.word	index@(matrixMulVector)
        /*0284*/ 	.word	0x00000000


	//----- nvinfo : EIATTR_MIN_STACK_SIZE
	.align		4
.L_107:
        /*0288*/ 	.byte	0x04, 0x12
        /*028a*/ 	.short	(.L_109 - .L_108)
	.align		4
.L_108:
        /*028c*/ 	.word	index@(vectorMulVector)
        /*0290*/ 	.word	0x00000000


	//----- nvinfo : EIATTR_MIN_STACK_SIZE
	.align		4
.L_109:
        /*0294*/ 	.byte	0x04, 0x12
        /*0296*/ 	.short	(.L_111 - .L_110)
	.align		4
.L_110:
        /*0298*/ 	.word	index@(vectorMulScalar)
        /*029c*/ 	.word	0x00000000


	//----- nvinfo : EIATTR_MIN_STACK_SIZE
	.align		4
.L_111:
        /*02a0*/ 	.byte	0x04, 0x12
        /*02a2*/ 	.short	(.L_113 - .L_112)
	.align		4
.L_112:
        /*02a4*/ 	.word	index@(scalarSubVector)
        /*02a8*/ 	.word	0x00000000


	//----- nvinfo : EIATTR_MIN_STACK_SIZE
	.align		4
.L_113:
        /*02ac*/ 	.byte	0x04, 0x12
        /*02ae*/ 	.short	(.L_115 - .L_114)
	.align		4
.L_114:
        /*02b0*/ 	.word	index@(vectorSubScalar)
        /*02b4*/ 	.word	0x00000000


	//----- nvinfo : EIATTR_MIN_STACK_SIZE
	.align		4
.L_115:
        /*02b8*/ 	.byte	0x04, 0x12
        /*02ba*/ 	.short	(.L_117 - .L_116)
	.align		4
.L_116:
        /*02bc*/ 	.word	index@(vectorSubVector)
        /*02c0*/ 	.word	0x00000000


	//----- nvinfo : EIATTR_MIN_STACK_SIZE
	.align		4
.L_117:
        /*02c4*/ 	.byte	0x04, 0x12
        /*02c6*/ 	.short	(.L_119 - .L_118)
	.align		4
.L_118:
        /*02c8*/ 	.word	index@(vectorAddScalar)
        /*02cc*/ 	.word	0x00000000


	//----- nvinfo : EIATTR_MIN_STACK_SIZE
	.align		4
.L_119:
        /*02d0*/ 	.byte	0x04, 0x12
        /*02d2*/ 	.short	(.L_121 - .L_120)
	.align		4
.L_120:
        /*02d4*/ 	.word	index@(vectorAddVector)
        /*02d8*/ 	.word	0x00000000
.L_121:


//--------------------- .nv.compat                --------------------------
	.section	.nv.compat,"",@"SHT_CUDA_COMPAT_INFO"
	.align	4
        /*0000*/ 	.byte	0x02, 0x09, 0x00, 0x00, 0x02, 0x02, 0x01, 0x00, 0x02, 0x05, 0x05, 0x00, 0x03, 0x07, 0x01, 0x01
        /*0010*/ 	.byte	0x02, 0x03, 0x00, 0x00, 0x02, 0x06, 0x01, 0x00, 0x04, 0x0b, 0x08, 0x00, 0x01, 0x00, 0x00, 0x00
        /*0020*/ 	.byte	0x00, 0x00, 0x00, 0x00


//--------------------- .nv.info.vectorSum        --------------------------
	.section	.nv.info.vectorSum,"",@"SHT_CUDA_INFO"
	.sectionflags	@""
	.align	4


	//----- nvinfo : EIATTR_CUDA_API_VERSION
	.align		4
        /*0000*/ 	.byte	0x04, 0x37
        /*0002*/ 	.short	(.L_123 - .L_122)
.L_122:
        /*0004*/ 	.word	0x00000082


	//----- nvinfo : EIATTR_KPARAM_INFO
	.align		4
.L_123:
        /*0008*/ 	.byte	0x04, 0x17
        /*000a*/ 	.short	(.L_125 - .L_124)
.L_124:
        /*000c*/ 	.word	0x00000000
        /*0010*/ 	.short	0x0002
        /*0012*/ 	.short	0x0010
        /*0014*/ 	.byte	0x00, 0xf0, 0x11, 0x00


	//----- nvinfo : EIATTR_KPARAM_INFO
	.align		4
.L_125:
        /*0018*/ 	.byte	0x04, 0x17
        /*001a*/ 	.short	(.L_127 - .L_126)
.L_126:
        /*001c*/ 	.word	0x00000000
        /*0020*/ 	.short	0x0001
        /*0022*/ 	.short	0x0008
        /*0024*/ 	.byte	0x00, 0xf5, 0x21, 0x00


	//----- nvinfo : EIATTR_KPARAM_INFO
	.align		4
.L_127:
        /*0028*/ 	.byte	0x04, 0x17
        /*002a*/ 	.short	(.L_129 - .L_128)
.L_128:
        /*002c*/ 	.word	0x00000000
        /*0030*/ 	.short	0x0000
        /*0032*/ 	.short	0x0000
        /*0034*/ 	.byte	0x00, 0xf5, 0x21, 0x00


	//----- nvinfo : EIATTR_SPARSE_MMA_MASK
	.align		4
.L_129:
        /*0038*/ 	.byte	0x03, 0x50
        /*003a*/ 	.short	0x0000


	//----- nvinfo : EIATTR_MAXREG_COUNT
	.align		4
        /*003c*/ 	.byte	0x03, 0x1b
        /*003e*/ 	.short	0x00ff


	//----- nvinfo : EIATTR_MERCURY_ISA_VERSION
	.align		4
        /*0040*/ 	.byte	0x03, 0x5f
        /*0042*/ 	.short	0x0101


	//----- nvinfo : EIATTR_VRC_CTA_INIT_COUNT
	.align		4
        /*0044*/ 	.byte	0x02, 0x4a
	.zero		1
	.zero		1


	//----- nvinfo : EIATTR_EXIT_INSTR_OFFSETS
	.align		4
        /*0048*/ 	.byte	0x04, 0x1c
        /*004a*/ 	.short	(.L_131 - .L_130)


	//   ....[0]....
.L_130:
        /*004c*/ 	.word	0x00000070


	//   ....[1]....
        /*0050*/ 	.word	0x00000780


	//----- nvinfo : EIATTR_CBANK_PARAM_SIZE
	.align		4
.L_131:
        /*0054*/ 	.byte	0x03, 0x19
        /*0056*/ 	.short	0x0014


	//----- nvinfo : EIATTR_PARAM_CBANK
	.align		4
        /*0058*/ 	.byte	0x04, 0x0a
        /*005a*/ 	.short	(.L_133 - .L_132)
	.align		4
.L_132:
        /*005c*/ 	.word	index@(.nv.constant0.vectorSum)
        /*0060*/ 	.short	0x0380
        /*0062*/ 	.short	0x0014


	//----- nvinfo : EIATTR_SW_WAR
	.align		4
.L_133:
        /*0064*/ 	.byte	0x04, 0x36
        /*0066*/ 	.short	(.L_135 - .L_134)
.L_134:
        /*0068*/ 	.word	0x00000008
.L_135:


//--------------------- .nv.info.vectorExp        --------------------------
	.section	.nv.info.vectorExp,"",@"SHT_CUDA_INFO"
	.sectionflags	@""
	.align	4


	//----- nvinfo : EIATTR_CUDA_API_VERSION
	.align		4
        /*0000*/ 	.byte	0x04, 0x37
        /*0002*/ 	.short	(.L_137 - .L_136)
.L_136:
        /*0004*/ 	.word	0x00000082


	//----- nvinfo : EIATTR_KPARAM_INFO
	.align		4
.L_137:
        /*0008*/ 	.byte	0x04, 0x17
        /*000a*/ 	.short	(.L_139 - .L_138)
.L_138:
        /*000c*/ 	.word	0x00000000
        /*0010*/ 	.short	0x0002
        /*0012*/ 	.short	0x0010
        /*0014*/ 	.byte	0x00, 0xf0, 0x11, 0x00


	//----- nvinfo : EIATTR_KPARAM_INFO
	.align		4
.L_139:
        /*0018*/ 	.byte	0x04, 0x17
        /*001a*/ 	.short	(.L_141 - .L_140)
.L_140:
        /*001c*/ 	.word	0x00000000
        /*0020*/ 	.short	0x0001
        /*0022*/ 	.short	0x0008
        /*0024*/ 	.byte	0x00, 0xf5, 0x21, 0x00


	//----- nvinfo : EIATTR_KPARAM_INFO
	.align		4
.L_141:
        /*0028*/ 	.byte	0x04, 0x17
        /*002a*/ 	.short	(.L_143 - .L_142)
.L_142:
        /*002c*/ 	.word	0x00000000
        /*0030*/ 	.short	0x0000
        /*0032*/ 	.short	0x0000
        /*0034*/ 	.byte	0x00, 0xf5, 0x21, 0x00


	//----- nvinfo : EIATTR_SPARSE_MMA_MASK
	.align		4
.L_143:
        /*0038*/ 	.byte	0x03, 0x50
        /*003a*/ 	.short	0x0000


	//----- nvinfo : EIATTR_MAXREG_COUNT
	.align		4
        /*003c*/ 	.byte	0x03, 0x1b
        /*003e*/ 	.short	0x00ff


	//----- nvinfo : EIATTR_MERCURY_ISA_VERSION
	.align		4
        /*0040*/ 	.byte	0x03, 0x5f
        /*0042*/ 	.short	0x0101


	//----- nvinfo : EIATTR_VRC_CTA_INIT_COUNT
	.align		4
        /*0044*/ 	.byte	0x02, 0x4a
	.zero		1
	.zero		1


	//----- nvinfo : EIATTR_EXIT_INSTR_OFFSETS
	.align		4
        /*0048*/ 	.byte	0x04, 0x1c
        /*004a*/ 	.short	(.L_145 - .L_144)


	//   ....[0]....
.L_144:
        /*004c*/ 	.word	0x00000070


	//   ....[1]....
        /*0050*/ 	.word	0x00000190


	//----- nvinfo : EIATTR_CBANK_PARAM_SIZE
	.align		4
.L_145:
        /*0054*/ 	.byte	0x03, 0x19
        /*0056*/ 	.short	0x0014


	//----- nvinfo : EIATTR_PARAM_CBANK
	.align		4
        /*0058*/ 	.byte	0x04, 0x0a
        /*005a*/ 	.short	(.L_147 - .L_146)
	.align		4
.L_146:
        /*005c*/ 	.word	index@(.nv.constant0.vectorExp)
        /*0060*/ 	.short	0x0380
        /*0062*/ 	.short	0x0014


	//----- nvinfo : EIATTR_SW_WAR
	.align		4
.L_147:
        /*0064*/ 	.byte	0x04, 0x36
        /*0066*/ 	.short	(.L_149 - .L_148)
.L_148:
        /*0068*/ 	.word	0x00000008
.L_149:


//--------------------- .nv.info.vectorPow        --------------------------
	.section	.nv.info.vectorPow,"",@"SHT_CUDA_INFO"
	.sectionflags	@""
	.align	4


	//----- nvinfo : EIATTR_CUDA_API_VERSION
	.align		4
        /*0000*/ 	.byte	0x04, 0x37
        /*0002*/ 	.short	(.L_151 - .L_150)
.L_150:
        /*0004*/ 	.word	0x00000082


	//----- nvinfo : EIATTR_KPARAM_INFO
	.align		4
.L_151:
        /*0008*/ 	.byte	0x04, 0x17
        /*000a*/ 	.short	(.L_153 - .L_152)
.L_152:
        /*000c*/ 	.word	0x00000000
        /*0010*/ 	.short	0x0003
        /*0012*/ 	.short	0x0018
        /*0014*/ 	.byte	0x00, 0xf0, 0x11, 0x00


	//----- nvinfo : EIATTR_KPARAM_INFO
	.align		4
.L_153:
        /*0018*/ 	.byte	0x04, 0x17
        /*001a*/ 	.short	(.L_155 - .L_154)
.L_154:
        /*001c*/ 	.word	0x00000000
        /*0020*/ 	.short	0x0002
        /*0022*/ 	.short	0x0010
        /*0024*/ 	.byte	0x00, 0xf5, 0x21, 0x00


	//----- nvinfo : EIATTR_KPARAM_INFO
	.align		4
.L_155:
        /*0028*/ 	.byte	0x04, 0x17
        /*002a*/ 	.short	(.L_157 - .L_156)
.L_156:
        /*002c*/ 	.word	0x00000000
        /*0030*/ 	.short	0x0001
        /*0032*/ 	.short	0x0008
        /*0034*/ 	.byte	0x00, 0xf0, 0x11, 0x00


	//----- nvinfo : EIATTR_KPARAM_INFO
	.align		4
.L_157:
        /*0038*/ 	.byte	0x04, 0x17
        /*003a*/ 	.short	(.L_159 - .L_158)
.L_158:
        /*003c*/ 	.word	0x00000000
        /*0040*/ 	.short	0x0000
        /*0042*/ 	.short	0x0000
        /*0044*/ 	.byte	0x00, 0xf5, 0x21, 0x00


	//----- nvinfo : EIATTR_SPARSE_MMA_MASK
	.align		4
.L_159:
        /*0048*/ 	.byte	0x03, 0x50
        /*004a*/ 	.short	0x0000


	//----- nvinfo : EIATTR_MAXREG_COUNT
	.align		4
        /*004c*/ 	.byte	0x03, 0x1b
        /*004e*/ 	.short	0x00ff


	//----- nvinfo : EIATTR_MERCURY_ISA_VERSION
	.align		4
        /*0050*/ 	.byte	0x03, 0x5f
        /*0052*/ 	.short	0x0101


	//----- nvinfo : EIATTR_VRC_CTA_INIT_COUNT
	.align		4
        /*0054*/ 	.byte	0x02, 0x4a
	.zero		1
	.zero		1


	//----- nvinfo : EIATTR_EXIT_INSTR_OFFSETS
	.align		4
        /*0058*/ 	.byte	0x04, 0x1c
        /*005a*/ 	.short	(.L_161 - .L_160)


	//   ....[0]....
.L_160:
        /*005c*/ 	.word	0x00000070


	//   ....[1]....
        /*0060*/ 	.word	0x000006b0


	//----- nvinfo : EIATTR_CRS_STACK_SIZE
	.align		4
.L_161:
        /*0064*/ 	.byte	0x04, 0x1e
        /*0066*/ 	.short	(.L_163 - .L_162)
.L_162:
        /*0068*/ 	.word	0x00000000


	//----- nvinfo : EIATTR_CBANK_PARAM_SIZE
	.align		4
.L_163:
        /*006c*/ 	.byte	0x03, 0x19
        /*006e*/ 	.short	0x001c


	//----- nvinfo : EIATTR_PARAM_CBANK
	.align		4
        /*0070*/ 	.byte	0x04, 0x0a
        /*0072*/ 	.short	(.L_165 - .L_164)
	.align		4
.L_164:
        /*0074*/ 	.word	index@(.nv.constant0.vectorPow)
        /*0078*/ 	.short	0x0380
        /*007a*/ 	.short	0x001c


	//----- nvinfo : EIATTR_SW_WAR
	.align		4
.L_165:
        /*007c*/ 	.byte	0x04, 0x36
        /*007e*/ 	.short	(.L_167 - .L_166)
.L_166:
        /*0080*/ 	.word	0x00000008
.L_167:


//--------------------- .nv.info.vectorPow2       --------------------------
	.section	.nv.info.vectorPow2,"",@"SHT_CUDA_INFO"
	.sectionflags	@""
	.align	4


	//----- nvinfo : EIATTR_CUDA_API_VERSION
	.align		4
        /*0000*/ 	.byte	0x04, 0x37
        /*0002*/ 	.short	(.L_169 - .L_168)
.L_168:
        /*0004*/ 	.word	0x00000082


	//----- nvinfo : EIATTR_KPARAM_INFO
	.align		4
.L_169:
        /*0008*/ 	.byte	0x04, 0x17
        /*000a*/ 	.short	(.L_171 - .L_170)
.L_170:
        /*000c*/ 	.word	0x00000000
        /*0010*/ 	.short	0x0002
        /*0012*/ 	.short	0x0010
        /*0014*/ 	.byte	0x00, 0xf0, 0x11, 0x00


	//----- nvinfo : EIATTR_KPARAM_INFO
	.align		4
.L_171:
        /*0018*/ 	.byte	0x04, 0x17
        /*001a*/ 	.short	(.L_173 - .L_172)
.L_172:
        /*001c*/ 	.word	0x00000000
        /*0020*/ 	.short	0x0001
        /*0022*/ 	.short	0x0008
        /*0024*/ 	.byte	0x00, 0xf5, 0x21, 0x00


	//----- nvinfo : EIATTR_KPARAM_INFO
	.align		4
.L_173:
        /*0028*/ 	.byte	0x04, 0x17
        /*002a*/ 	.short	(.L_175 - .L_174)
.L_174:
        /*002c*/ 	.word	0x00000000
        /*0030*/ 	.short	0x0000
        /*0032*/ 	.short	0x0000
        /*0034*/ 	.byte	0x00, 0xf5, 0x21, 0x00


	//----- nvinfo : EIATTR_SPARSE_MMA_MASK
	.align		4
.L_175:
        /*0038*/ 	.byte	0x03, 0x50
        /*003a*/ 	.short	0x0000


	//----- nvinfo : EIATTR_MAXREG_COUNT
	.align		4
        /*003c*/ 	.byte	0x03, 0x1b
        /*003e*/ 	.short	0x00ff


	//----- nvinfo : EIATTR_MERCURY_ISA_VERSION
	.align		4
        /*0040*/ 	.byte	0x03, 0x5f
        /*0042*/ 	.short	0x0101


	//----- nvinfo : EIATTR_VRC_CTA_INIT_COUNT
	.align		4
        /*0044*/ 	.byte	0x02, 0x4a
	.zero		1
	.zero		1


	//----- nvinfo : EIATTR_EXIT_INSTR_OFFSETS
	.align		4
        /*0048*/ 	.byte	0x04, 0x1c
        /*004a*/ 	.short	(.L_177 - .L_176)


	//   ....[0]....
.L_176:
        /*004c*/ 	.word	0x00000070


	//   ....[1]....
        /*0050*/ 	.word	0x00000100


	//----- nvinfo : EIATTR_CBANK_PARAM_SIZE
	.align		4
.L_177:
        /*0054*/ 	.byte	0x03, 0x19
        /*0056*/ 	.short	0x0014


	//----- nvinfo : EIATTR_PARAM_CBANK
	.align		4
        /*0058*/ 	.byte	0x04, 0x0a
        /*005a*/ 	.short	(.L_179 - .L_178)
	.align		4
.L_178:
        /*005c*/ 	.word	index@(.nv.constant0.vectorPow2)
        /*0060*/ 	.short	0x0380
        /*0062*/ 	.short	0x0014


	//----- nvinfo : EIATTR_SW_WAR
	.align		4
.L_179:
        /*0064*/ 	.byte	0x04, 0x36
        /*0066*/ 	.short	(.L_181 - .L_180)
.L_180:
        /*0068*/ 	.word	0x00000008
.L_181:


//--------------------- .nv.info.vectorSigmoid    --------------------------
	.section	.nv.info.vectorSigmoid,"",@"SHT_CUDA_INFO"
	.sectionflags	@""
	.align	4


	//----- nvinfo : EIATTR_CUDA_API_VERSION
	.align		4
        /*0000*/ 	.byte	0x04, 0x37
        /*0002*/ 	.short	(.L_183 - .L_182)
.L_182:
        /*0004*/ 	.word	0x00000082


	//----- nvinfo : EIATTR_KPARAM_INFO
	.align		4
.L_183:
        /*0008*/ 	.byte	0x04, 0x17
        /*000a*/ 	.short	(.L_185 - .L_184)
.L_184:
        /*000c*/ 	.word	0x00000000
        /*0010*/ 	.short	0x0002
        /*0012*/ 	.short	0x0010
        /*0014*/ 	.byte	0x00, 0xf0, 0x11, 0x00


	//----- nvinfo : EIATTR_KPARAM_INFO
	.align		4
.L_185:
        /*0018*/ 	.byte	0x04, 0x17
        /*001a*/ 	.short	(.L_187 - .L_186)
.L_186:
        /*001c*/ 	.word	0x00000000
        /*0020*/ 	.short	0x0001
        /*0022*/ 	.short	0x0008
        /*0024*/ 	.byte	0x00, 0xf5, 0x21, 0x00


	//----- nvinfo : EIATTR_KPARAM_INFO
	.align		4
.L_187:
        /*0028*/ 	.byte	0x04, 0x17
        /*002a*/ 	.short	(.L_189 - .L_188)
.L_188:
        /*002c*/ 	.word	0x00000000
        /*0030*/ 	.short	0x0000
        /*0032*/ 	.short	0x0000
        /*0034*/ 	.byte	0x00, 0xf5, 0x21, 0x00


	//----- nvinfo : EIATTR_SPARSE_MMA_MASK
	.align		4
.L_189:
        /*0038*/ 	.byte	0x03, 0x50
        /*003a*/ 	.short	0x0000


	//----- nvinfo : EIATTR_MAXREG_COUNT
	.align		4
        /*003c*/ 	.byte	0x03, 0x1b
        /*003e*/ 	.short	0x00ff


	//----- nvinfo : EIATTR_MERCURY_ISA_VERSION
	.align		4
        /*0040*/ 	.byte	0x03, 0x5f
        /*0042*/ 	.short	0x0101


	//----- nvinfo : EIATTR_VRC_CTA_INIT_COUNT
	.align		4
        /*0044*/ 	.byte	0x02, 0x4a
	.zero		1
	.zero		1


	//----- nvinfo : EIATTR_EXIT_INSTR_OFFSETS
	.align		4
        /*0048*/ 	.byte	0x04, 0x1c
        /*004a*/ 	.short	(.L_191 - .L_190)


	//   ....[0]....
.L_190:
        /*004c*/ 	.word	0x00000070


	//   ....[1]....
        /*0050*/ 	.word	0x00000260


	//----- nvinfo : EIATTR_CRS_STACK_SIZE
	.align		4
.L_191:
        /*0054*/ 	.byte	0x04, 0x1e
        /*0056*/ 	.short	(.L_193 - .L_192)
.L_192:
        /*0058*/ 	.word	0x00000000


	//----- nvinfo : EIATTR_CBANK_PARAM_SIZE
	.align		4
.L_193:
        /*005c*/ 	.byte	0x03, 0x19
        /*005e*/ 	.short	0x0014


	//----- nvinfo : EIATTR_PARAM_CBANK
	.align		4
        /*0060*/ 	.byte	0x04, 0x0a
        /*0062*/ 	.short	(.L_195 - .L_194)
	.align		4
.L_194:
        /*0064*/ 	.word	index@(.nv.constant0.vectorSigmoid)
        /*0068*/ 	.short	0x0380
        /*006a*/ 	.short	0x0014


	//----- nvinfo : EIATTR_SW_WAR
	.align		4
.L_195:
        /*006c*/ 	.byte	0x04, 0x36
        /*006e*/ 	.short	(.L_197 - .L_196)
.L_196:
        /*0070*/ 	.word	0x00000008
.L_197:


//--------------------- .nv.info.vectorElementWiseDivVector --------------------------
	.section	.nv.info.vectorElementWiseDivVector,"",@"SHT_CUDA_INFO"
	.sectionflags	@""
	.align	4


	//----- nvinfo : EIATTR_CUDA_API_VERSION
	.align		4
        /*0000*/ 	.byte	0x04, 0x37
        /*0002*/ 	.short	(.L_199 - .L_198)
.L_198:
        /*0004*/ 	.word	0x00000082


	//----- nvinfo : EIATTR_KPARAM_INFO
	.align		4
.L_199:
        /*0008*/ 	.byte	0x04, 0x17
        /*000a*/ 	.short	(.L_201 - .L_200)
.L_200:
        /*000c*/ 	.word	0x00000000
        /*0010*/ 	.short	0x0003
        /*0012*/ 	.short	0x0018
        /*0014*/ 	.byte	0x00, 0xf0, 0x11, 0x00


	//----- nvinfo : EIATTR_KPARAM_INFO
	.align		4
.L_201:
        /*0018*/ 	.byte	0x04, 0x17
        /*001a*/ 	.short	(.L_203 - .L_202)
.L_202:
        /*001c*/ 	.word	0x00000000
        /*0020*/ 	.short	0x0002
        /*0022*/ 	.short	0x0010
        /*0024*/ 	.byte	0x00, 0xf5, 0x21, 0x00


	//----- nvinfo : EIATTR_KPARAM_INFO
	.align		4
.L_203:
        /*0028*/ 	.byte	0x04, 0x17
        /*002a*/ 	.short	(.L_205 - .L_204)
.L_204:
        /*002c*/ 	.word	0x00000000
        /*0030*/ 	.short	0x0001
        /*0032*/ 	.short	0x0008
        /*0034*/ 	.byte	0x00, 0xf5, 0x21, 0x00


	//----- nvinfo : EIATTR_KPARAM_INFO
	.align		4
.L_205:
        /*0038*/ 	.byte	0x04, 0x17
        /*003a*/ 	.short	(.L_207 - .L_206)
.L_206:
        /*003c*/ 	.word	0x00000000
        /*0040*/ 	.short	0x0000
        /*0042*/ 	.short	0x0000
        /*0044*/ 	.byte	0x00, 0xf5, 0x21, 0x00


	//----- nvinfo : EIATTR_SPARSE_MMA_MASK
	.align		4
.L_207:
        /*0048*/ 	.byte	0x03, 0x50
        /*004a*/ 	.short	0x0000


	//----- nvinfo : EIATTR_MAXREG_COUNT
	.align		4
        /*004c*/ 	.byte	0x03, 0x1b
        /*004e*/ 	.short	0x00ff


	//----- nvinfo : EIATTR_MERCURY_ISA_VERSION
	.align		4
        /*0050*/ 	.byte	0x03, 0x5f
        /*0052*/ 	.short	0x0101


	//----- nvinfo : EIATTR_VRC_CTA_INIT_COUNT
	.align		4
        /*0054*/ 	.byte	0x02, 0x4a
	.zero		1
	.zero		1


	//----- nvinfo : EIATTR_EXIT_INSTR_OFFSETS
	.align		4
        /*0058*/ 	.byte	0x04, 0x1c
        /*005a*/ 	.short	(.L_209 - .L_208)


	//   ....[0]....
.L_208:
        /*005c*/ 	.word	0x00000070


	//   ....[1]....
        /*0060*/ 	.word	0x000001f0


	//----- nvinfo : EIATTR_CRS_STACK_SIZE
	.align		4
.L_209:
        /*0064*/ 	.byte	0x04, 0x1e
        /*0066*/ 	.short	(.L_211 - .L_210)
.L_210:
        /*0068*/ 	.word	0x00000000


	//----- nvinfo : EIATTR_CBANK_PARAM_SIZE
	.align		4
.L_211:
        /*006c*/ 	.byte	0x03, 0x19
        /*006e*/ 	.short	0x001c


	//----- nvinfo : EIATTR_PARAM_CBANK
	.align		4
        /*0070*/ 	.byte	0x04, 0x0a
        /*0072*/ 	.short	(.L_213 - .L_212)
	.align		4
.L_212:
        /*0074*/ 	.word	index@(.nv.constant0.vectorElementWiseDivVector)
        /*0078*/ 	.short	0x0380
        /*007a*/ 	.short	0x001c


	//----- nvinfo : EIATTR_SW_WAR
	.align		4
.L_213:
        /*007c*/ 	.byte	0x04, 0x36
        /*007e*/ 	.short	(.L_215 - .L_214)
.L_214:
        /*0080*/ 	.word	0x00000008
.L_215:


//--------------------- .nv.info.scalarDivVector  --------------------------
	.section	.nv.info.scalarDivVector,"",@"SHT_CUDA_INFO"
	.sectionflags	@""
	.align	4


	//----- nvinfo : EIATTR_CUDA_API_VERSION
	.align		4
        /*0000*/ 	.byte	0x04, 0x37
        /*0002*/ 	.short	(.L_217 - .L_216)
.L_216:
        /*0004*/ 	.word	0x00000082


	//----- nvinfo : EIATTR_KPARAM_INFO
	.align		4
.L_217:
        /*0008*/ 	.byte	0x04, 0x17
        /*000a*/ 	.short	(.L_219 - .L_218)
.L_218:
        /*000c*/ 	.word	0x00000000
        /*0010*/ 	.short	0x0003
        /*0012*/ 	.short	0x0018
        /*0014*/ 	.byte	0x00, 0xf0, 0x11, 0x00


	//----- nvinfo : EIATTR_KPARAM_INFO
	.align		4
.L_219:
        /*0018*/ 	.byte	0x04, 0x17
        /*001a*/ 	.short	(.L_221 - .L_220)
.L_220:
        /*001c*/ 	.word	0x00000000
        /*0020*/ 	.short	0x0002
        /*0022*/ 	.short	0x0010
        /*0024*/ 	.byte	0x00, 0xf5, 0x21, 0x00


	//----- nvinfo : EIATTR_KPARAM_INFO
	.align		4
.L_221:
        /*0028*/ 	.byte	0x04, 0x17
        /*002a*/ 	.short	(.L_223 - .L_222)
.L_222:
        /*002c*/ 	.word	0x00000000
        /*0030*/ 	.short	0x0001
        /*0032*/ 	.short	0x0008
        /*0034*/ 	.byte	0x00, 0xf5, 0x21, 0x00


	//----- nvinfo : EIATTR_KPARAM_INFO
	.align		4
.L_223:
        /*0038*/ 	.byte	0x04, 0x17
        /*003a*/ 	.short	(.L_225 - .L_224)
.L_224:
        /*003c*/ 	.word	0x00000000
        /*0040*/ 	.short	0x0000
        /*0042*/ 	.short	0x0000
        /*0044*/ 	.byte	0x00, 0xf0, 0x11, 0x00


	//----- nvinfo : EIATTR_SPARSE_MMA_MASK
	.align		4
.L_225:
        /*0048*/ 	.byte	0x03, 0x50
        /*004a*/ 	.short	0x0000


	//----- nvinfo : EIATTR_MAXREG_COUNT
	.align		4
        /*004c*/ 	.byte	0x03, 0x1b
        /*004e*/ 	.short	0x00ff


	//----- nvinfo : EIATTR_MERCURY_ISA_VERSION
	.align		4
        /*0050*/ 	.byte	0x03, 0x5f
        /*0052*/ 	.short	0x0101


	//----- nvinfo : EIATTR_VRC_CTA_INIT_COUNT
	.align		4
        /*0054*/ 	.byte	0x02, 0x4a
	.zero		1
	.zero		1


	//----- nvinfo : EIATTR_EXIT_INSTR_OFFSETS
	.align		4
        /*0058*/ 	.byte	0x04, 0x1c
        /*005a*/ 	.short	(.L_227 - .L_226)


	//   ....[0]....
.L_226:
        /*005c*/ 	.word	0x00000070


	//   ....[1]....
        /*0060*/ 	.word	0x000001e0


	//----- nvinfo : EIATTR_CRS_STACK_SIZE
	.align		4
.L_227:
        /*0064*/ 	.byte	0x04, 0x1e
        /*0066*/ 	.short	(.L_229 - .L_228)
.L_228:
        /*0068*/ 	.word	0x00000000


	//----- nvinfo : EIATTR_CBANK_PARAM_SIZE
	.align		4
.L_229:
        /*006c*/ 	.byte	0x03, 0x19
        /*006e*/ 	.short	0x001c


	//----- nvinfo : EIATTR_PARAM_CBANK
	.align		4
        /*0070*/ 	.byte	0x04, 0x0a
        /*0072*/ 	.short	(.L_231 - .L_230)
	.align		4
.L_230:
        /*0074*/ 	.word	index@(.nv.constant0.scalarDivVector)
        /*0078*/ 	.short	0x0380
        /*007a*/ 	.short	0x001c


	//----- nvinfo : EIATTR_SW_WAR
	.align		4
.L_231:
        /*007c*/ 	.byte	0x04, 0x36
        /*007e*/ 	.short	(.L_233 - .L_232)
.L_232:
        /*0080*/ 	.word	0x00000008
.L_233:


//--------------------- .nv.info.vectorDivScalar  --------------------------
	.section	.nv.info.vectorDivScalar,"",@"SHT_CUDA_INFO"
	.sectionflags	@""
	.align	4


	//----- nvinfo : EIATTR_CUDA_API_VERSION
	.align		4
        /*0000*/ 	.byte	0x04, 0x37
        /*0002*/ 	.short	(.L_235 - .L_234)
.L_234:
        /*0004*/ 	.word	0x00000082


	//----- nvinfo : EIATTR_KPARAM_INFO
	.align		4
.L_235:
        /*0008*/ 	.byte	0x04, 0x17
        /*000a*/ 	.short	(.L_237 - .L_236)
.L_236:
        /*000c*/ 	.word	0x00000000
        /*0010*/ 	.short	0x0003
        /*0012*/ 	.short	0x0018
        /*0014*/ 	.byte	0x00, 0xf0, 0x11, 0x00


	//----- nvinfo : EIATTR_KPARAM_INFO
	.align		4
.L_237:
        /*0018*/ 	.byte	0x04, 0x17
        /*001a*/ 	.short	(.L_239 - .L_238)
.L_238:
        /*001c*/ 	.word	0x00000000
        /*0020*/ 	.short	0x0002
        /*0022*/ 	.short	0x0010
        /*0024*/ 	.byte	0x00, 0xf5, 0x21, 0x00


	//----- nvinfo : EIATTR_KPARAM_INFO
	.align		4
.L_239:
        /*0028*/ 	.byte	0x04, 0x17
        /*002a*/ 	.short	(.L_241 - .L_240)
.L_240:
        /*002c*/ 	.word	0x00000000
        /*0030*/ 	.short	0x0001
        /*0032*/ 	.short	0x0008
        /*0034*/ 	.byte	0x00, 0xf0, 0x11, 0x00


	//----- nvinfo : EIATTR_KPARAM_INFO
	.align		4
.L_241:
        /*0038*/ 	.byte	0x04, 0x17
        /*003a*/ 	.short	(.L_243 - .L_242)
.L_242:
        /*003c*/ 	.word	0x00000000
        /*0040*/ 	.short	0x0000
        /*0042*/ 	.short	0x0000
        /*0044*/ 	.byte	0x00, 0xf5, 0x21, 0x00


	//----- nvinfo : EIATTR_SPARSE_MMA_MASK
	.align		4
.L_243:
        /*0048*/ 	.byte	0x03, 0x50
        /*004a*/ 	.short	0x0000


	//----- nvinfo : EIATTR_MAXREG_COUNT
	.align		4
        /*004c*/ 	.byte	0x03, 0x1b
        /*004e*/ 	.short	0x00ff


	//----- nvinfo : EIATTR_MERCURY_ISA_VERSION
	.align		4
        /*0050*/ 	.byte	0x03, 0x5f
        /*0052*/ 	.short	0x0101


	//----- nvinfo : EIATTR_VRC_CTA_INIT_COUNT
	.align		4
        /*0054*/ 	.byte	0x02, 0x4a
	.zero		1
	.zero		1


	//----- nvinfo : EIATTR_EXIT_INSTR_OFFSETS
	.align		4
        /*0058*/ 	.byte	0x04, 0x1c
        /*005a*/ 	.short	(.L_245 - .L_244)


	//   ....[0]....
.L_244:
        /*005c*/ 	.word	0x00000070


	//   ....[1]....
        /*0060*/ 	.word	0x000001d0


	//----- nvinfo : EIATTR_CRS_STACK_SIZE
	.align		4
.L_245:
        /*0064*/ 	.byte	0x04, 0x1e
        /*0066*/ 	.short	(.L_247 - .L_246)
.L_246:
        /*0068*/ 	.word	0x00000000


	//----- nvinfo : EIATTR_CBANK_PARAM_SIZE
	.align		4
.L_247:
        /*006c*/ 	.byte	0x03, 0x19
        /*006e*/ 	.short	0x001c


	//----- nvinfo : EIATTR_PARAM_CBANK
	.align		4
        /*0070*/ 	.byte	0x04, 0x0a
        /*0072*/ 	.short	(.L_249 - .L_248)
	.align		4
.L_248:
        /*0074*/ 	.word	index@(.nv.constant0.vectorDivScalar)
        /*0078*/ 	.short	0x0380
        /*007a*/ 	.short	0x001c


	//----- nvinfo : EIATTR_SW_WAR
	.align		4
.L_249:
        /*007c*/ 	.byte	0x04, 0x36
        /*007e*/ 	.short	(.L_251 - .L_250)
.L_250:
        /*0080*/ 	.word	0x00000008
.L_251:


//--------------------- .nv.info.vectorElementWiseMulVector --------------------------
	.section	.nv.info.vectorElementWiseMulVector,"",@"SHT_CUDA_INFO"
	.sectionflags	@""
	.align	4


	//----- nvinfo : EIATTR_CUDA_API_VERSION
	.align		4
        /*0000*/ 	.byte	0x04, 0x37
        /*0002*/ 	.short	(.L_253 - .L_252)
.L_252:
        /*0004*/ 	.word	0x00000082


	//----- nvinfo : EIATTR_KPARAM_INFO
	.align		4
.L_253:
        /*0008*/ 	.byte	0x04, 0x17
        /*000a*/ 	.short	(.L_255 - .L_254)
.L_254:
        /*000c*/ 	.word	0x00000000
        /*0010*/ 	.short	0x0003
        /*0012*/ 	.short	0x0018
        /*0014*/ 	.byte	0x00, 0xf0, 0x11, 0x00


	//----- nvinfo : EIATTR_KPARAM_INFO
	.align		4
.L_255:
        /*0018*/ 	.byte	0x04, 0x17
        /*001a*/ 	.short	(.L_257 - .L_256)
.L_256:
        /*001c*/ 	.word	0x00000000
        /*0020*/ 	.short	0x0002
        /*0022*/ 	.short	0x0010
        /*0024*/ 	.byte	0x00, 0xf5, 0x21, 0x00


	//----- nvinfo : EIATTR_KPARAM_INFO
	.align		4
.L_257:
        /*0028*/ 	.byte	0x04, 0x17
        /*002a*/ 	.short	(.L_259 - .L_258)
.L_258:
        /*002c*/ 	.word	0x00000000
        /*0030*/ 	.short	0x0001
        /*0032*/ 	.short	0x0008
        /*0034*/ 	.byte	0x00, 0xf5, 0x21, 0x00


	//----- nvinfo : EIATTR_KPARAM_INFO
	.align		4
.L_259:
        /*0038*/ 	.byte	0x04, 0x17
        /*003a*/ 	.short	(.L_261 - .L_260)
.L_260:
        /*003c*/ 	.word	0x00000000
        /*0040*/ 	.short	0x0000
        /*0042*/ 	.short	0x0000
        /*0044*/ 	.byte	0x00, 0xf5, 0x21, 0x00


	//----- nvinfo : EIATTR_SPARSE_MMA_MASK
	.align		4
.L_261:
        /*0048*/ 	.byte	0x03, 0x50
        /*004a*/ 	.short	0x0000


	//----- nvinfo : EIATTR_MAXREG_COUNT
	.align		4
        /*004c*/ 	.byte	0x03, 0x1b
        /*004e*/ 	.short	0x00ff


	//----- nvinfo : EIATTR_MERCURY_ISA_VERSION
	.align		4
        /*0050*/ 	.byte	0x03, 0x5f
        /*0052*/ 	.short	0x0101


	//----- nvinfo : EIATTR_VRC_CTA_INIT_COUNT
	.align		4
        /*0054*/ 	.byte	0x02, 0x4a
	.zero		1
	.zero		1


	//----- nvinfo : EIATTR_EXIT_INSTR_OFFSETS
	.align		4
        /*0058*/ 	.byte	0x04, 0x1c
        /*005a*/ 	.short	(.L_263 - .L_262)


	//   ....[0]....
.L_262:
        /*005c*/ 	.word	0x00000070


	//   ....[1]....
        /*0060*/ 	.word	0x00000130


	//----- nvinfo : EIATTR_CBANK_PARAM_SIZE
	.align		4
.L_263:
        /*0064*/ 	.byte	0x03, 0x19
        /*0066*/ 	.short	0x001c


	//----- nvinfo : EIATTR_PARAM_CBANK
	.align		4
        /*0068*/ 	.byte	0x04, 0x0a
        /*006a*/ 	.short	(.L_265 - .L_264)
	.align		4
.L_264:
        /*006c*/ 	.word	index@(.nv.constant0.vectorElementWiseMulVector)
        /*0070*/ 	.short	0x0380
        /*0072*/ 	.short	0x001c


	//----- nvinfo : EIATTR_SW_WAR
	.align		4
.L_265:
        /*0074*/ 	.byte	0x04, 0x36
        /*0076*/ 	.short	(.L_267 - .L_266)
.L_266:
        /*0078*/ 	.word	0x00000008
.L_267:


//--------------------- .nv.info.vectorMatrixMulVector --------------------------
	.section	.nv.info.vectorMatrixMulVector,"",@"SHT_CUDA_INFO"
	.sectionflags	@""
	.align	4


	//----- nvinfo : EIATTR_CUDA_API_VERSION
	.align		4
        /*0000*/ 	.byte	0x04, 0x37
        /*0002*/ 	.short	(.L_269 - .L_268)
.L_268:
        /*0004*/ 	.word	0x00000082


	//----- nvinfo : EIATTR_KPARAM_INFO
	.align		4
.L_269:
        /*0008*/ 	.byte	0x04, 0x17
        /*000a*/ 	.short	(.L_271 - .L_270)
.L_270:
        /*000c*/ 	.word	0x00000000
        /*0010*/ 	.short	0x0004
        /*0012*/ 	.short	0x001c
        /*0014*/ 	.byte	0x00, 0xf0, 0x11, 0x00


	//----- nvinfo : EIATTR_KPARAM_INFO
	.align		4
.L_271:
        /*0018*/ 	.byte	0x04, 0x17
        /*001a*/ 	.short	(.L_273 - .L_272)
.L_272:
        /*001c*/ 	.word	0x00000000
        /*0020*/ 	.short	0x0003
        /*0022*/ 	.short	0x0018
        /*0024*/ 	.byte	0x00, 0xf0, 0x11, 0x00


	//----- nvinfo : EIATTR_KPARAM_INFO
	.align		4
.L_273:
        /*0028*/ 	.byte	0x04, 0x17
        /*002a*/ 	.short	(.L_275 - .L_274)
.L_274:
        /*002c*/ 	.word	0x00000000
        /*0030*/ 	.short	0x0002
        /*0032*/ 	.short	0x0010
        /*0034*/ 	.byte	0x00, 0xf5, 0x21, 0x00


	//----- nvinfo : EIATTR_KPARAM_INFO
	.align		4
.L_275:
        /*0038*/ 	.byte	0x04, 0x17
        /*003a*/ 	.short	(.L_277 - .L_276)
.L_276:
        /*003c*/ 	.word	0x00000000
        /*0040*/ 	.short	0x0001
        /*0042*/ 	.short	0x0008
        /*0044*/ 	.byte	0x00, 0xf5, 0x21, 0x00


	//----- nvinfo : EIATTR_KPARAM_INFO
	.align		4
.L_277:
        /*0048*/ 	.byte	0x04, 0x17
        /*004a*/ 	.short	(.L_279 - .L_278)
.L_278:
        /*004c*/ 	.word	0x00000000
        /*0050*/ 	.short	0x0000
        /*0052*/ 	.short	0x0000
        /*0054*/ 	.byte	0x00, 0xf5, 0x21, 0x00


	//----- nvinfo : EIATTR_SPARSE_MMA_MASK
	.align		4
.L_279:
        /*0058*/ 	.byte	0x03, 0x50
        /*005a*/ 	.short	0x0000


	//----- nvinfo : EIATTR_MAXREG_COUNT
	.align		4
        /*005c*/ 	.byte	0x03, 0x1b
        /*005e*/ 	.short	0x00ff


	//----- nvinfo : EIATTR_NUM_BARRIERS
	.align		4
        /*0060*/ 	.byte	0x02, 0x4c
        /*0062*/ 	.byte	0x01
	.zero		1


	//----- nvinfo : EIATTR_MERCURY_ISA_VERSION
	.align		4
        /*0064*/ 	.byte	0x03, 0x5f
        /*0066*/ 	.short	0x0101


	//----- nvinfo : EIATTR_VRC_CTA_INIT_COUNT
	.align		4
        /*0068*/ 	.byte	0x02, 0x4a
	.zero		1
	.zero		1


	//----- nvinfo : EIATTR_EXIT_INSTR_OFFSETS
	.align		4
        /*006c*/ 	.byte	0x04, 0x1c
        /*006e*/ 	.short	(.L_281 - .L_280)


	//   ....[0]....
.L_280:
        /*0070*/ 	.word	0x00000260


	//   ....[1]....
        /*0074*/ 	.word	0x00000300


	//----- nvinfo : EIATTR_CRS_STACK_SIZE
	.align		4
.L_281:
        /*0078*/ 	.byte	0x04, 0x1e
        /*007a*/ 	.short	(.L_283 - .L_282)
.L_282:
        /*007c*/ 	.word	0x00000000


	//----- nvinfo : EIATTR_CBANK_PARAM_SIZE
	.align		4
.L_283:
        /*0080*/ 	.byte	0x03, 0x19
        /*0082*/ 	.short	0x0020


	//----- nvinfo : EIATTR_PARAM_CBANK
	.align		4
        /*0084*/ 	.byte	0x04, 0x0a
        /*0086*/ 	.short	(.L_285 - .L_284)
	.align		4
.L_284:
        /*0088*/ 	.word	index@(.nv.constant0.vectorMatrixMulVector)
        /*008c*/ 	.short	0x0380
        /*008e*/ 	.short	0x0020


	//----- nvinfo : EIATTR_SW_WAR
	.align		4
.L_285:
        /*0090*/ 	.byte	0x04, 0x36
        /*0092*/ 	.short	(.L_287 - .L_286)
.L_286:
        /*0094*/ 	.word	0x00000008
.L_287:


//--------------------- .nv.info.vectorMulMatrix  --------------------------
	.section	.nv.info.vectorMulMatrix,"",@"SHT_CUDA_INFO"
	.sectionflags	@""
	.align	4


	//----- nvinfo : EIATTR_CUDA_API_VERSION
	.align		4
        /*0000*/ 	.byte	0x04, 0x37
        /*0002*/ 	.short	(.L_289 - .L_288)
.L_288:
        /*0004*/ 	.word	0x00000082


	//----- nvinfo : EIATTR_KPARAM_INFO
	.align		4
.L_289:
        /*0008*/ 	.byte	0x04, 0x17
        /*000a*/ 	.short	(.L_291 - .L_290)
.L_290:
        /*000c*/ 	.word	0x00000000
        /*0010*/ 	.short	0x0006
        /*0012*/ 	.short	0x0024
        /*0014*/ 	.byte	0x00, 0xf0, 0x11, 0x00


	//----- nvinfo : EIATTR_KPARAM_INFO
	.align		4
.L_291:
        /*0018*/ 	.byte	0x04, 0x17
        /*001a*/ 	.short	(.L_293 - .L_292)
.L_292:
        /*001c*/ 	.word	0x00000000
        /*0020*/ 	.short	0x0005
        /*0022*/ 	.short	0x0020
        /*0024*/ 	.byte	0x00, 0xf0, 0x11, 0x00


	//----- nvinfo : EIATTR_KPARAM_INFO
	.align		4
.L_293:
        /*0028*/ 	.byte	0x04, 0x17
        /*002a*/ 	.short	(.L_295 - .L_294)
.L_294:
        /*002c*/ 	.word	0x00000000
        /*0030*/ 	.short	0x0004
        /*0032*/ 	.short	0x001c
        /*0034*/ 	.byte	0x00, 0xf0, 0x11, 0x00


	//----- nvinfo : EIATTR_KPARAM_INFO
	.align		4
.L_295:
        /*0038*/ 	.byte	0x04, 0x17
        /*003a*/ 	.short	(.L_297 - .L_296)
.L_296:
        /*003c*/ 	.word	0x00000000
        /*0040*/ 	.short	0x0003
        /*0042*/ 	.short	0x0018
        /*0044*/ 	.byte	0x00, 0xf0, 0x11, 0x00


	//----- nvinfo : EIATTR_KPARAM_INFO
	.align		4
.L_297:
        /*0048*/ 	.byte	0x04, 0x17
        /*004a*/ 	.short	(.L_299 - .L_298)
.L_298:
        /*004c*/ 	.word	0x00000000
        /*0050*/ 	.short	0x0002
        /*0052*/ 	.short	0x0010
        /*0054*/ 	.byte	0x00, 0xf5, 0x21, 0x00


	//----- nvinfo : EIATTR_KPARAM_INFO
	.align		4
.L_299:
        /*0058*/ 	.byte	0x04, 0x17
        /*005a*/ 	.short	(.L_301 - .L_300)
.L_300:
        /*005c*/ 	.word	0x00000000
        /*0060*/ 	.short	0x0001
        /*0062*/ 	.short	0x0008
        /*0064*/ 	.byte	0x00, 0xf5, 0x21, 0x00


	//----- nvinfo : EIATTR_KPARAM_INFO
	.align		4
.L_301:
        /*0068*/ 	.byte	0x04, 0x17
        /*006a*/ 	.short	(.L_303 - .L_302)
.L_302:
        /*006c*/ 	.word	0x00000000
        /*0070*/ 	.short	0x0000
        /*0072*/ 	.short	0x0000
        /*0074*/ 	.byte	0x00, 0xf5, 0x21, 0x00


	//----- nvinfo : EIATTR_SPARSE_MMA_MASK
	.align		4
.L_303:
        /*0078*/ 	.byte	0x03, 0x50
        /*007a*/ 	.short	0x0000


	//----- nvinfo : EIATTR_MAXREG_COUNT
	.align		4
        /*007c*/ 	.byte	0x03, 0x1b
        /*007e*/ 	.short	0x00ff


	//----- nvinfo : EIATTR_NUM_BARRIERS
	.align		4
        /*0080*/ 	.byte	0x02, 0x4c
        /*0082*/ 	.byte	0x01
	.zero		1


	//----- nvinfo : EIATTR_MERCURY_ISA_VERSION
	.align		4
        /*0084*/ 	.byte	0x03, 0x5f
        /*0086*/ 	.short	0x0101


	//----- nvinfo : EIATTR_VRC_CTA_INIT_COUNT
	.align		4
        /*0088*/ 	.byte	0x02, 0x4a
	.zero		1
	.zero		1


	//----- nvinfo : EIATTR_EXIT_INSTR_OFFSETS
	.align		4
        /*008c*/ 	.byte	0x04, 0x1c
        /*008e*/ 	.short	(.L_305 - .L_304)


	//   ....[0]....
.L_304:
        /*0090*/ 	.word	0x00001c10


	//   ....[1]....
        /*0094*/ 	.word	0x00001c50


	//----- nvinfo : EIATTR_CRS_STACK_SIZE
	.align		4
.L_305:
        /*0098*/ 	.byte	0x04, 0x1e
        /*009a*/ 	.short	(.L_307 - .L_306)
.L_306:
        /*009c*/ 	.word	0x00000000


	//----- nvinfo : EIATTR_CBANK_PARAM_SIZE
	.align		4
.L_307:
        /*00a0*/ 	.byte	0x03, 0x19
        /*00a2*/ 	.short	0x0028


	//----- nvinfo : EIATTR_PARAM_CBANK
	.align		4
        /*00a4*/ 	.byte	0x04, 0x0a
        /*00a6*/ 	.short	(.L_309 - .L_308)
	.align		4
.L_308:
        /*00a8*/ 	.word	index@(.nv.constant0.vectorMulMatrix)
        /*00ac*/ 	.short	0x0380
        /*00ae*/ 	.short	0x0028


	//----- nvinfo : EIATTR_SW_WAR
	.align		4
.L_309:
        /*00b0*/ 	.byte	0x04, 0x36
        /*00b2*/ 	.short	(.L_311 - .L_310)
.L_310:
        /*00b4*/ 	.word	0x00000008
.L_311:


//--------------------- .nv.info.matrixMulVector  --------------------------
	.section	.nv.info.matrixMulVector,"",@"SHT_CUDA_INFO"
	.sectionflags	@""
	.align	4


	//----- nvinfo : EIATTR_CUDA_API_VERSION
	.align		4
        /*0000*/ 	.byte	0x04, 0x37
        /*0002*/ 	.short	(.L_313 - .L_312)
.L_312:
        /*0004*/ 	.word	0x00000082


	//----- nvinfo : EIATTR_KPARAM_INFO
	.align		4
.L_313:
        /*0008*/ 	.byte	0x04, 0x17
        /*000a*/ 	.short	(.L_315 - .L_314)
.L_314:
        /*000c*/ 	.word	0x00000000
        /*0010*/ 	.short	0x0006
        /*0012*/ 	.short	0x0024
        /*0014*/ 	.byte	0x00, 0xf0, 0x11, 0x00


	//----- nvinfo : EIATTR_KPARAM_INFO
	.align		4
.L_315:
        /*0018*/ 	.byte	0x04, 0x17
        /*001a*/ 	.short	(.L_317 - .L_316)
.L_316:
        /*001c*/ 	.word	0x00000000
        /*0020*/ 	.short	0x0005
        /*0022*/ 	.short	0x0020
        /*0024*/ 	.byte	0x00, 0xf0, 0x11, 0x00


	//----- nvinfo : EIATTR_KPARAM_INFO
	.align		4
.L_317:
        /*0028*/ 	.byte	0x04, 0x17
        /*002a*/ 	.short	(.L_319 - .L_318)
.L_318:
        /*002c*/ 	.word	0x00000000
        /*0030*/ 	.short	0x0004
        /*0032*/ 	.short	0x001c
        /*0034*/ 	.byte	0x00, 0xf0, 0x11, 0x00


	//----- nvinfo : EIATTR_KPARAM_INFO
	.align		4
.L_319:
        /*0038*/ 	.byte	0x04, 0x17
        /*003a*/ 	.short	(.L_321 - .L_320)
.L_320:
        /*003c*/ 	.word	0x00000000
        /*0040*/ 	.short	0x0003
        /*0042*/ 	.short	0x0018
        /*0044*/ 	.byte	0x00, 0xf0, 0x11, 0x00


	//----- nvinfo : EIATTR_KPARAM_INFO
	.align		4
.L_321:
        /*0048*/ 	.byte	0x04, 0x17
        /*004a*/ 	.short	(.L_323 - .L_322)
.L_322:
        /*004c*/ 	.word	0x00000000
        /*0050*/ 	.short	0x0002
        /*0052*/ 	.short	0x0010
        /*0054*/ 	.byte	0x00, 0xf5, 0x21, 0x00


	//----- nvinfo : EIATTR_KPARAM_INFO
	.align		4
.L_323:
        /*0058*/ 	.byte	0x04, 0x17
        /*005a*/ 	.short	(.L_325 - .L_324)
.L_324:
        /*005c*/ 	.word	0x00000000
        /*0060*/ 	.short	0x0001
        /*0062*/ 	.short	0x0008
        /*0064*/ 	.byte	0x00, 0xf5, 0x21, 0x00


	//----- nvinfo : EIATTR_KPARAM_INFO
	.align		4
.L_325:
        /*0068*/ 	.byte	0x04, 0x17
        /*006a*/ 	.short	(.L_327 - .L_326)
.L_326:
        /*006c*/ 	.word	0x00000000
        /*0070*/ 	.short	0x0000
        /*0072*/ 	.short	0x0000
        /*0074*/ 	.byte	0x00, 0xf5, 0x21, 0x00


	//----- nvinfo : EIATTR_SPARSE_MMA_MASK
	.align		4
.L_327:
        /*0078*/ 	.byte	0x03, 0x50
        /*007a*/ 	.short	0x0000


	//----- nvinfo : EIATTR_MAXREG_COUNT
	.align		4
        /*007c*/ 	.byte	0x03, 0x1b
        /*007e*/ 	.short	0x00ff


	//----- nvinfo : EIATTR_NUM_BARRIERS
	.align		4
        /*0080*/ 	.byte	0x02, 0x4c
        /*0082*/ 	.byte	0x01
	.zero		1


	//----- nvinfo : EIATTR_MERCURY_ISA_VERSION
	.align		4
        /*0084*/ 	.byte	0x03, 0x5f
        /*0086*/ 	.short	0x0101


	//----- nvinfo : EIATTR_VRC_CTA_INIT_COUNT
	.align		4
        /*0088*/ 	.byte	0x02, 0x4a
	.zero		1
	.zero		1


	//----- nvinfo : EIATTR_EXIT_INSTR_OFFSETS
	.align		4
        /*008c*/ 	.byte	0x04, 0x1c
        /*008e*/ 	.short	(.L_329 - .L_328)


	//   ....[0]....
.L_328:
        /*0090*/ 	.word	0x00001bc0


	//   ....[1]....
        /*0094*/ 	.word	0x00001c00


	//----- nvinfo : EIATTR_CRS_STACK_SIZE
	.align		4
.L_329:
        /*0098*/ 	.byte	0x04, 0x1e
        /*009a*/ 	.short	(.L_331 - .L_330)
.L_330:
        /*009c*/ 	.word	0x00000000


	//----- nvinfo : EIATTR_CBANK_PARAM_SIZE
	.align		4
.L_331:
        /*00a0*/ 	.byte	0x03, 0x19
        /*00a2*/ 	.short	0x0028


	//----- nvinfo : EIATTR_PARAM_CBANK
	.align		4
        /*00a4*/ 	.byte	0x04, 0x0a
        /*00a6*/ 	.short	(.L_333 - .L_332)
	.align		4
.L_332:
        /*00a8*/ 	.word	index@(.nv.constant0.matrixMulVector)
        /*00ac*/ 	.short	0x0380
        /*00ae*/ 	.short	0x0028


	//----- nvinfo : EIATTR_SW_WAR
	.align		4
.L_333:
        /*00b0*/ 	.byte	0x04, 0x36
        /*00b2*/ 	.short	(.L_335 - .L_334)
.L_334:
        /*00b4*/ 	.word	0x00000008
.L_335:


//--------------------- .nv.info.vectorMulVector  --------------------------
	.section	.nv.info.vectorMulVector,"",@"SHT_CUDA_INFO"
	.sectionflags	@""
	.align	4


	//----- nvinfo : EIATTR_CUDA_API_VERSION
	.align		4
        /*0000*/ 	.byte	0x04, 0x37
        /*0002*/ 	.short	(.L_337 - .L_336)
.L_336:
        /*0004*/ 	.word	0x00000082


	//----- nvinfo : EIATTR_KPARAM_INFO
	.align		4
.L_337:
        /*0008*/ 	.byte	0x04, 0x17
        /*000a*/ 	.short	(.L_339 - .L_338)
.L_338:
        /*000c*/ 	.word	0x00000000
        /*0010*/ 	.short	0x0003
        /*0012*/ 	.short	0x0018
        /*0014*/ 	.byte	0x00, 0xf0, 0x11, 0x00


	//----- nvinfo : EIATTR_KPARAM_INFO
	.align		4
.L_339:
        /*0018*/ 	.byte	0x04, 0x17
        /*001a*/ 	.short	(.L_341 - .L_340)
.L_340:
        /*001c*/ 	.word	0x00000000
        /*0020*/ 	.short	0x0002
        /*0022*/ 	.short	0x0010
        /*0024*/ 	.byte	0x00, 0xf5, 0x21, 0x00


	//----- nvinfo : EIATTR_KPARAM_INFO
	.align		4
.L_341:
        /*0028*/ 	.byte	0x04, 0x17
        /*002a*/ 	.short	(.L_343 - .L_342)
.L_342:
        /*002c*/ 	.word	0x00000000
        /*0030*/ 	.short	0x0001
        /*0032*/ 	.short	0x0008
        /*0034*/ 	.byte	0x00, 0xf5, 0x21, 0x00


	//----- nvinfo : EIATTR_KPARAM_INFO
	.align		4
.L_343:
        /*0038*/ 	.byte	0x04, 0x17
        /*003a*/ 	.short	(.L_345 - .L_344)
.L_344:
        /*003c*/ 	.word	0x00000000
        /*0040*/ 	.short	0x0000
        /*0042*/ 	.short	0x0000
        /*0044*/ 	.byte	0x00, 0xf5, 0x21, 0x00


	//----- nvinfo : EIATTR_SPARSE_MMA_MASK
	.align		4
.L_345:
        /*0048*/ 	.byte	0x03, 0x50
        /*004a*/ 	.short	0x0000


	//----- nvinfo : EIATTR_MAXREG_COUNT
	.align		4
        /*004c*/ 	.byte	0x03, 0x1b
        /*004e*/ 	.short	0x00ff


	//----- nvinfo : EIATTR_NUM_BARRIERS
	.align		4
        /*0050*/ 	.byte	0x02, 0x4c
        /*0052*/ 	.byte	0x01
	.zero		1


	//----- nvinfo : EIATTR_MERCURY_ISA_VERSION
	.align		4
        /*0054*/ 	.byte	0x03, 0x5f
        /*0056*/ 	.short	0x0101


	//----- nvinfo : EIATTR_VRC_CTA_INIT_COUNT
	.align		4
        /*0058*/ 	.byte	0x02, 0x4a
	.zero		1
	.zero		1


	//----- nvinfo : EIATTR_EXIT_INSTR_OFFSETS
	.align		4
        /*005c*/ 	.byte	0x04, 0x1c
        /*005e*/ 	.short	(.L_347 - .L_346)


	//   ....[0]....
.L_346:
        /*0060*/ 	.word	0x000009b0


	//   ....[1]....
        /*0064*/ 	.word	0x00000c90


	//----- nvinfo : EIATTR_CBANK_PARAM_SIZE
	.align		4
.L_347:
        /*0068*/ 	.byte	0x03, 0x19
        /*006a*/ 	.short	0x001c


	//----- nvinfo : EIATTR_PARAM_CBANK
	.align		4
        /*006c*/ 	.byte	0x04, 0x0a
        /*006e*/ 	.short	(.L_349 - .L_348)
	.align		4
.L_348:
        /*0070*/ 	.word	index@(.nv.constant0.vectorMulVector)
        /*0074*/ 	.short	0x0380
        /*0076*/ 	.short	0x001c


	//----- nvinfo : EIATTR_SW_WAR
	.align		4
.L_349:
        /*0078*/ 	.byte	0x04, 0x36
        /*007a*/ 	.short	(.L_351 - .L_350)
.L_350:
        /*007c*/ 	.word	0x00000008
.L_351:


//--------------------- .nv.info.vectorMulScalar  --------------------------
	.section	.nv.info.vectorMulScalar,"",@"SHT_CUDA_INFO"
	.sectionflags	@""
	.align	4


	//----- nvinfo : EIATTR_CUDA_API_VERSION
	.align		4
        /*0000*/ 	.byte	0x04, 0x37
        /*0002*/ 	.short	(.L_353 - .L_352)
.L_352:
        /*0004*/ 	.word	0x00000082


	//----- nvinfo : EIATTR_KPARAM_INFO
	.align		4
.L_353:
        /*0008*/ 	.byte	0x04, 0x17
        /*000a*/ 	.short	(.L_355 - .L_354)
.L_354:
        /*000c*/ 	.word	0x00000000
        /*0010*/ 	.short	0x0003
        /*0012*/ 	.short	0x0018
        /*0014*/ 	.byte	0x00, 0xf0, 0x11, 0x00


	//----- nvinfo : EIATTR_KPARAM_INFO
	.align		4
.L_355:
        /*0018*/ 	.byte	0x04, 0x17
        /*001a*/ 	.short	(.L_357 - .L_356)
.L_356:
        /*001c*/ 	.word	0x00000000
        /*0020*/ 	.short	0x0002
        /*0022*/ 	.short	0x0010
        /*0024*/ 	.byte	0x00, 0xf5, 0x21, 0x00


	//----- nvinfo : EIATTR_KPARAM_INFO
	.align		4
.L_357:
        /*0028*/ 	.byte	0x04, 0x17
        /*002a*/ 	.short	(.L_359 - .L_358)
.L_358:
        /*002c*/ 	.word	0x00000000
        /*0030*/ 	.short	0x0001
        /*0032*/ 	.short	0x0008
        /*0034*/ 	.byte	0x00, 0xf0, 0x11, 0x00


	//----- nvinfo : EIATTR_KPARAM_INFO
	.align		4
.L_359:
        /*0038*/ 	.byte	0x04, 0x17
        /*003a*/ 	.short	(.L_361 - .L_360)
.L_360:
        /*003c*/ 	.word	0x00000000
        /*0040*/ 	.short	0x0000
        /*0042*/ 	.short	0x0000
        /*0044*/ 	.byte	0x00, 0xf5, 0x21, 0x00


	//----- nvinfo : EIATTR_SPARSE_MMA_MASK
	.align		4
.L_361:
        /*0048*/ 	.byte	0x03, 0x50
        /*004a*/ 	.short	0x0000


	//----- nvinfo : EIATTR_MAXREG_COUNT
	.align		4
        /*004c*/ 	.byte	0x03, 0x1b
        /*004e*/ 	.short	0x00ff


	//----- nvinfo : EIATTR_MERCURY_ISA_VERSION
	.align		4
        /*0050*/ 	.byte	0x03, 0x5f
        /*0052*/ 	.short	0x0101


	//----- nvinfo : EIATTR_VRC_CTA_INIT_COUNT
	.align		4
        /*0054*/ 	.byte	0x02, 0x4a
	.zero		1
	.zero		1


	//----- nvinfo : EIATTR_EXIT_INSTR_OFFSETS
	.align		4
        /*0058*/ 	.byte	0x04, 0x1c
        /*005a*/ 	.short	(.L_363 - .L_362)


	//   ....[0]....
.L_362:
        /*005c*/ 	.word	0x00000070


	//   ....[1]....
        /*0060*/ 	.word	0x00000110


	//----- nvinfo : EIATTR_CBANK_PARAM_SIZE
	.align		4
.L_363:
        /*0064*/ 	.byte	0x03, 0x19
        /*0066*/ 	.short	0x001c


	//----- nvinfo : EIATTR_PARAM_CBANK
	.align		4
        /*0068*/ 	.byte	0x04, 0x0a
        /*006a*/ 	.short	(.L_365 - .L_364)
	.align		4
.L_364:
        /*006c*/ 	.word	index@(.nv.constant0.vectorMulScalar)
        /*0070*/ 	.short	0x0380
        /*0072*/ 	.short	0x001c


	//----- nvinfo : EIATTR_SW_WAR
	.align		4
.L_365:
        /*0074*/ 	.byte	0x04, 0x36
        /*0076*/ 	.short	(.L_367 - .L_366)
.L_366:
        /*0078*/ 	.word	0x00000008
.L_367:


//--------------------- .nv.info.scalarSubVector  --------------------------
	.section	.nv.info.scalarSubVector,"",@"SHT_CUDA_INFO"
	.sectionflags	@""
	.align	4


	//----- nvinfo : EIATTR_CUDA_API_VERSION
	.align		4
        /*0000*/ 	.byte	0x04, 0x37
        /*0002*/ 	.short	(.L_369 - .L_368)
.L_368:
        /*0004*/ 	.word	0x00000082


	//----- nvinfo : EIATTR_KPARAM_INFO
	.align		4
.L_369:
        /*0008*/ 	.byte	0x04, 0x17
        /*000a*/ 	.short	(.L_371 - .L_370)
.L_370:
        /*000c*/ 	.word	0x00000000
        /*0010*/ 	.short	0x0003
        /*0012*/ 	.short	0x0018
        /*0014*/ 	.byte	0x00, 0xf0, 0x11, 0x00


	//----- nvinfo : EIATTR_KPARAM_INFO
	.align		4
.L_371:
        /*0018*/ 	.byte	0x04, 0x17
        /*001a*/ 	.short	(.L_373 - .L_372)
.L_372:
        /*001c*/ 	.word	0x00000000
        /*0020*/ 	.short	0x0002
        /*0022*/ 	.short	0x0010
        /*0024*/ 	.byte	0x00, 0xf5, 0x21, 0x00


	//----- nvinfo : EIATTR_KPARAM_INFO
	.align		4
.L_373:
        /*0028*/ 	.byte	0x04, 0x17
        /*002a*/ 	.short	(.L_375 - .L_374)
.L_374:
        /*002c*/ 	.word	0x00000000
        /*0030*/ 	.short	0x0001
        /*0032*/ 	.short	0x0008
        /*0034*/ 	.byte	0x00, 0xf5, 0x21, 0x00


	//----- nvinfo : EIATTR_KPARAM_INFO
	.align		4
.L_375:
        /*0038*/ 	.byte	0x04, 0x17
        /*003a*/ 	.short	(.L_377 - .L_376)
.L_376:
        /*003c*/ 	.word	0x00000000
        /*0040*/ 	.short	0x0000
        /*0042*/ 	.short	0x0000
        /*0044*/ 	.byte	0x00, 0xf0, 0x11, 0x00


	//----- nvinfo : EIATTR_SPARSE_MMA_MASK
	.align		4
.L_377:
        /*0048*/ 	.byte	0x03, 0x50
        /*004a*/ 	.short	0x0000


	//----- nvinfo : EIATTR_MAXREG_COUNT
	.align		4
        /*004c*/ 	.byte	0x03, 0x1b
        /*004e*/ 	.short	0x00ff


	//----- nvinfo : EIATTR_MERCURY_ISA_VERSION
	.align		4
        /*0050*/ 	.byte	0x03, 0x5f
        /*0052*/ 	.short	0x0101


	//----- nvinfo : EIATTR_VRC_CTA_INIT_COUNT
	.align		4
        /*0054*/ 	.byte	0x02, 0x4a
	.zero		1
	.zero		1


	//----- nvinfo : EIATTR_EXIT_INSTR_OFFSETS
	.align		4
        /*0058*/ 	.byte	0x04, 0x1c
        /*005a*/ 	.short	(.L_379 - .L_378)


	//   ....[0]....
.L_378:
        /*005c*/ 	.word	0x00000070


	//   ....[1]....
        /*0060*/ 	.word	0x00000110


	//----- nvinfo : EIATTR_CBANK_PARAM_SIZE
	.align		4
.L_379:
        /*0064*/ 	.byte	0x03, 0x19
        /*0066*/ 	.short	0x001c


	//----- nvinfo : EIATTR_PARAM_CBANK
	.align		4
        /*0068*/ 	.byte	0x04, 0x0a
        /*006a*/ 	.short	(.L_381 - .L_380)
	.align		4
.L_380:
        /*006c*/ 	.word	index@(.nv.constant0.scalarSubVector)
        /*0070*/ 	.short	0x0380
        /*0072*/ 	.short	0x001c


	//----- nvinfo : EIATTR_SW_WAR
	.align		4
.L_381:
        /*0074*/ 	.byte	0x04, 0x36
        /*0076*/ 	.short	(.L_383 - .L_382)
.L_382:
        /*0078*/ 	.word	0x00000008
.L_383:


//--------------------- .nv.info.vectorSubScalar  --------------------------
	.section	.nv.info.vectorSubScalar,"",@"SHT_CUDA_INFO"
	.sectionflags	@""
	.align	4


	//----- nvinfo : EIATTR_CUDA_API_VERSION
	.align		4
        /*0000*/ 	.byte	0x04, 0x37
        /*0002*/ 	.short	(.L_385 - .L_384)
.L_384:
        /*0004*/ 	.word	0x00000082


	//----- nvinfo : EIATTR_KPARAM_INFO
	.align		4
.L_385:
        /*0008*/ 	.byte	0x04, 0x17
        /*000a*/ 	.short	(.L_387 - .L_386)
.L_386:
        /*000c*/ 	.word	0x00000000
        /*0010*/ 	.short	0x0003
        /*0012*/ 	.short	0x0018
        /*0014*/ 	.byte	0x00, 0xf0, 0x11, 0x00


	//----- nvinfo : EIATTR_KPARAM_INFO
	.align		4
.L_387:
        /*0018*/ 	.byte	0x04, 0x17
        /*001a*/ 	.short	(.L_389 - .L_388)
.L_388:
        /*001c*/ 	.word	0x00000000
        /*0020*/ 	.short	0x0002
        /*0022*/ 	.short	0x0010
        /*0024*/ 	.byte	0x00, 0xf5, 0x21, 0x00


	//----- nvinfo : EIATTR_KPARAM_INFO
	.align		4
.L_389:
        /*0028*/ 	.byte	0x04, 0x17
        /*002a*/ 	.short	(.L_391 - .L_390)
.L_390:
        /*002c*/ 	.word	0x00000000
        /*0030*/ 	.short	0x0001
        /*0032*/ 	.short	0x0008
        /*0034*/ 	.byte	0x00, 0xf0, 0x11, 0x00


	//----- nvinfo : EIATTR_KPARAM_INFO
	.align		4
.L_391:
        /*0038*/ 	.byte	0x04, 0x17
        /*003a*/ 	.short	(.L_393 - .L_392)
.L_392:
        /*003c*/ 	.word	0x00000000
        /*0040*/ 	.short	0x0000
        /*0042*/ 	.short	0x0000
        /*0044*/ 	.byte	0x00, 0xf5, 0x21, 0x00


	//----- nvinfo : EIATTR_SPARSE_MMA_MASK
	.align		4
.L_393:
        /*0048*/ 	.byte	0x03, 0x50
        /*004a*/ 	.short	0x0000


	//----- nvinfo : EIATTR_MAXREG_COUNT
	.align		4
        /*004c*/ 	.byte	0x03, 0x1b
        /*004e*/ 	.short	0x00ff


	//----- nvinfo : EIATTR_MERCURY_ISA_VERSION
	.align		4
        /*0050*/ 	.byte	0x03, 0x5f
        /*0052*/ 	.short	0x0101


	//----- nvinfo : EIATTR_VRC_CTA_INIT_COUNT
	.align		4
        /*0054*/ 	.byte	0x02, 0x4a
	.zero		1
	.zero		1


	//----- nvinfo : EIATTR_EXIT_INSTR_OFFSETS
	.align		4
        /*0058*/ 	.byte	0x04, 0x1c
        /*005a*/ 	.short	(.L_395 - .L_394)


	//   ....[0]....
.L_394:
        /*005c*/ 	.word	0x00000070


	//   ....[1]....
        /*0060*/ 	.word	0x00000110


	//----- nvinfo : EIATTR_CBANK_PARAM_SIZE
	.align		4
.L_395:
        /*0064*/ 	.byte	0x03, 0x19
        /*0066*/ 	.short	0x001c


	//----- nvinfo : EIATTR_PARAM_CBANK
	.align		4
        /*0068*/ 	.byte	0x04, 0x0a
        /*006a*/ 	.short	(.L_397 - .L_396)
	.align		4
.L_396:
        /*006c*/ 	.word	index@(.nv.constant0.vectorSubScalar)
        /*0070*/ 	.short	0x0380
        /*0072*/ 	.short	0x001c


	//----- nvinfo : EIATTR_SW_WAR
	.align		4
.L_397:
        /*0074*/ 	.byte	0x04, 0x36
        /*0076*/ 	.short	(.L_399 - .L_398)
.L_398:
        /*0078*/ 	.word	0x00000008
.L_399:


//--------------------- .nv.info.vectorSubVector  --------------------------
	.section	.nv.info.vectorSubVector,"",@"SHT_CUDA_INFO"
	.sectionflags	@""
	.align	4


	//----- nvinfo : EIATTR_CUDA_API_VERSION
	.align		4
        /*0000*/ 	.byte	0x04, 0x37
        /*0002*/ 	.short	(.L_401 - .L_400)
.L_400:
        /*0004*/ 	.word	0x00000082


	//----- nvinfo : EIATTR_KPARAM_INFO
	.align		4
.L_401:
        /*0008*/ 	.byte	0x04, 0x17
        /*000a*/ 	.short	(.L_403 - .L_402)
.L_402:
        /*000c*/ 	.word	0x00000000
        /*0010*/ 	.short	0x0003
        /*0012*/ 	.short	0x0018
        /*0014*/ 	.byte	0x00, 0xf0, 0x11, 0x00


	//----- nvinfo : EIATTR_KPARAM_INFO
	.align		4
.L_403:
        /*0018*/ 	.byte	0x04, 0x17
        /*001a*/ 	.short	(.L_405 - .L_404)
.L_404:
        /*001c*/ 	.word	0x00000000
        /*0020*/ 	.short	0x0002
        /*0022*/ 	.short	0x0010
        /*0024*/ 	.byte	0x00, 0xf5, 0x21, 0x00


	//----- nvinfo : EIATTR_KPARAM_INFO
	.align		4
.L_405:
        /*0028*/ 	.byte	0x04, 0x17
        /*002a*/ 	.short	(.L_407 - .L_406)
.L_406:
        /*002c*/ 	.word	0x00000000
        /*0030*/ 	.short	0x0001
        /*0032*/ 	.short	0x0008
        /*0034*/ 	.byte	0x00, 0xf5, 0x21, 0x00


	//----- nvinfo : EIATTR_KPARAM_INFO
	.align		4
.L_407:
        /*0038*/ 	.byte	0x04, 0x17
        /*003a*/ 	.short	(.L_409 - .L_408)
.L_408:
        /*003c*/ 	.word	0x00000000
        /*0040*/ 	.short	0x0000
        /*0042*/ 	.short	0x0000
        /*0044*/ 	.byte	0x00, 0xf5, 0x21, 0x00


	//----- nvinfo : EIATTR_SPARSE_MMA_MASK
	.align		4
.L_409:
        /*0048*/ 	.byte	0x03, 0x50
        /*004a*/ 	.short	0x0000


	//----- nvinfo : EIATTR_MAXREG_COUNT
	.align		4
        /*004c*/ 	.byte	0x03, 0x1b
        /*004e*/ 	.short	0x00ff


	//----- nvinfo : EIATTR_MERCURY_ISA_VERSION
	.align		4
        /*0050*/ 	.byte	0x03, 0x5f
        /*0052*/ 	.short	0x0101


	//----- nvinfo : EIATTR_VRC_CTA_INIT_COUNT
	.align		4
        /*0054*/ 	.byte	0x02, 0x4a
	.zero		1
	.zero		1


	//----- nvinfo : EIATTR_EXIT_INSTR_OFFSETS
	.align		4
        /*0058*/ 	.byte	0x04, 0x1c
        /*005a*/ 	.short	(.L_411 - .L_410)


	//   ....[0]....
.L_410:
        /*005c*/ 	.word	0x00000070


	//   ....[1]....
        /*0060*/ 	.word	0x00000130


	//----- nvinfo : EIATTR_CBANK_PARAM_SIZE
	.align		4
.L_411:
        /*0064*/ 	.byte	0x03, 0x19
        /*0066*/ 	.short	0x001c


	//----- nvinfo : EIATTR_PARAM_CBANK
	.align		4
        /*0068*/ 	.byte	0x04, 0x0a
        /*006a*/ 	.short	(.L_413 - .L_412)
	.align		4
.L_412:
        /*006c*/ 	.word	index@(.nv.constant0.vectorSubVector)
        /*0070*/ 	.short	0x0380
        /*0072*/ 	.short	0x001c


	//----- nvinfo : EIATTR_SW_WAR
	.align		4
.L_413:
        /*0074*/ 	.byte	0x04, 0x36
        /*0076*/ 	.short	(.L_415 - .L_414)
.L_414:
        /*0078*/ 	.word	0x00000008
.L_415:


//--------------------- .nv.info.vectorAddScalar  --------------------------
	.section	.nv.info.vectorAddScalar,"",@"SHT_CUDA_INFO"
	.sectionflags	@""
	.align	4


	//----- nvinfo : EIATTR_CUDA_API_VERSION
	.align		4
        /*0000*/ 	.byte	0x04, 0x37
        /*0002*/ 	.short	(.L_417 - .L_416)
.L_416:
        /*0004*/ 	.word	0x00000082


	//----- nvinfo : EIATTR_KPARAM_INFO
	.align		4
.L_417:
        /*0008*/ 	.byte	0x04, 0x17
        /*000a*/ 	.short	(.L_419 - .L_418)
.L_418:
        /*000c*/ 	.word	0x00000000
        /*0010*/ 	.short	0x0003
        /*0012*/ 	.short	0x0018
        /*0014*/ 	.byte	0x00, 0xf0, 0x11, 0x00


	//----- nvinfo : EIATTR_KPARAM_INFO
	.align		4
.L_419:
        /*0018*/ 	.byte	0x04, 0x17
        /*001a*/ 	.short	(.L_421 - .L_420)
.L_420:
        /*001c*/ 	.word	0x00000000
        /*0020*/ 	.short	0x0002
        /*0022*/ 	.short	0x0010
        /*0024*/ 	.byte	0x00, 0xf5, 0x21, 0x00


	//----- nvinfo : EIATTR_KPARAM_INFO
	.align		4
.L_421:
        /*0028*/ 	.byte	0x04, 0x17
        /*002a*/ 	.short	(.L_423 - .L_422)
.L_422:
        /*002c*/ 	.word	0x00000000
        /*0030*/ 	.short	0x0001
        /*0032*/ 	.short	0x0008
        /*0034*/ 	.byte	0x00, 0xf0, 0x11, 0x00


	//----- nvinfo : EIATTR_KPARAM_INFO
	.align		4
.L_423:
        /*0038*/ 	.byte	0x04, 0x17
        /*003a*/ 	.short	(.L_425 - .L_424)
.L_424:
        /*003c*/ 	.word	0x00000000
        /*0040*/ 	.short	0x0000
        /*0042*/ 	.short	0x0000
        /*0044*/ 	.byte	0x00, 0xf5, 0x21, 0x00


	//----- nvinfo : EIATTR_SPARSE_MMA_MASK
	.align		4
.L_425:
        /*0048*/ 	.byte	0x03, 0x50
        /*004a*/ 	.short	0x0000


	//----- nvinfo : EIATTR_MAXREG_COUNT
	.align		4
        /*004c*/ 	.byte	0x03, 0x1b
        /*004e*/ 	.short	0x00ff


	//----- nvinfo : EIATTR_MERCURY_ISA_VERSION
	.align		4
        /*0050*/ 	.byte	0x03, 0x5f
        /*0052*/ 	.short	0x0101


	//----- nvinfo : EIATTR_VRC_CTA_INIT_COUNT
	.align		4
        /*0054*/ 	.byte	0x02, 0x4a
	.zero		1
	.zero		1


	//----- nvinfo : EIATTR_EXIT_INSTR_OFFSETS
	.align		4
        /*0058*/ 	.byte	0x04, 0x1c
        /*005a*/ 	.short	(.L_427 - .L_426)


	//   ....[0]....
.L_426:
        /*005c*/ 	.word	0x00000070


	//   ....[1]....
        /*0060*/ 	.word	0x00000110


	//----- nvinfo : EIATTR_CBANK_PARAM_SIZE
	.align		4
.L_427:
        /*0064*/ 	.byte	0x03, 0x19
        /*0066*/ 	.short	0x001c


	//----- nvinfo : EIATTR_PARAM_CBANK
	.align		4
        /*0068*/ 	.byte	0x04, 0x0a
        /*006a*/ 	.short	(.L_429 - .L_428)
	.align		4
.L_428:
        /*006c*/ 	.word	index@(.nv.constant0.vectorAddScalar)
        /*0070*/ 	.short	0x0380
        /*0072*/ 	.short	0x001c


	//----- nvinfo : EIATTR_SW_WAR
	.align		4
.L_429:
        /*0074*/ 	.byte	0x04, 0x36
        /*0076*/ 	.short	(.L_431 - .L_430)
.L_430:
        /*0078*/ 	.word	0x00000008
.L_431:


//--------------------- .nv.info.vectorAddVector  --------------------------
	.section	.nv.info.vectorAddVector,"",@"SHT_CUDA_INFO"
	.sectionflags	@""
	.align	4


	//----- nvinfo : EIATTR_CUDA_API_VERSION
	.align		4
        /*0000*/ 	.byte	0x04, 0x37
        /*0002*/ 	.short	(.L_433 - .L_432)
.L_432:
        /*0004*/ 	.word	0x00000082


	//----- nvinfo : EIATTR_KPARAM_INFO
	.align		4
.L_433:
        /*0008*/ 	.byte	0x04, 0x17
        /*000a*/ 	.short	(.L_435 - .L_434)
.L_434:
        /*000c*/ 	.word	0x00000000
        /*0010*/ 	.short	0x0003
        /*0012*/ 	.short	0x0018
        /*0014*/ 	.byte	0x00, 0xf0, 0x11, 0x00


	//----- nvinfo : EIATTR_KPARAM_INFO
	.align		4
.L_435:
        /*0018*/ 	.byte	0x04, 0x17
        /*001a*/ 	.short	(.L_437 - .L_436)
.L_436:
        /*001c*/ 	.word	0x00000000
        /*0020*/ 	.short	0x0002
        /*0022*/ 	.short	0x0010
        /*0024*/ 	.byte	0x00, 0xf5, 0x21, 0x00


	//----- nvinfo : EIATTR_KPARAM_INFO
	.align		4
.L_437:
        /*0028*/ 	.byte	0x04, 0x17
        /*002a*/ 	.short	(.L_439 - .L_438)
.L_438:
        /*002c*/ 	.word	0x00000000
        /*0030*/ 	.short	0x0001
        /*0032*/ 	.short	0x0008
        /*0034*/ 	.byte	0x00, 0xf5, 0x21, 0x00


	//----- nvinfo : EIATTR_KPARAM_INFO
	.align		4
.L_439:
        /*0038*/ 	.byte	0x04, 0x17
        /*003a*/ 	.short	(.L_441 - .L_440)
.L_440:
        /*003c*/ 	.word	0x00000000
        /*0040*/ 	.short	0x0000
        /*0042*/ 	.short	0x0000
        /*0044*/ 	.byte	0x00, 0xf5, 0x21, 0x00


	//----- nvinfo : EIATTR_SPARSE_MMA_MASK
	.align		4
.L_441:
        /*0048*/ 	.byte	0x03, 0x50
        /*004a*/ 	.short	0x0000


	//----- nvinfo : EIATTR_MAXREG_COUNT
	.align		4
        /*004c*/ 	.byte	0x03, 0x1b
        /*004e*/ 	.short	0x00ff


	//----- nvinfo : EIATTR_MERCURY_ISA_VERSION
	.align		4
        /*0050*/ 	.byte	0x03, 0x5f
        /*0052*/ 	.short	0x0101


	//----- nvinfo : EIATTR_VRC_CTA_INIT_COUNT
	.align		4
        /*0054*/ 	.byte	0x02, 0x4a
	.zero		1
	.zero		1


	//----- nvinfo : EIATTR_EXIT_INSTR_OFFSETS
	.align		4
        /*0058*/ 	.byte	0x04, 0x1c
        /*005a*/ 	.short	(.L_443 - .L_442)


	//   ....[0]....
.L_442:
        /*005c*/ 	.word	0x00000070


	//   ....[1]....
        /*0060*/ 	.word	0x00000130


	//----- nvinfo : EIATTR_CBANK_PARAM_SIZE
	.align		4
.L_443:
        /*0064*/ 	.byte	0x03, 0x19
        /*0066*/ 	.short	0x001c


	//----- nvinfo : EIATTR_PARAM_CBANK
	.align		4
        /*0068*/ 	.byte	0x04, 0x0a
        /*006a*/ 	.short	(.L_445 - .L_444)
	.align		4
.L_444:
        /*006c*/ 	.word	index@(.nv.constant0.vectorAddVector)
        /*0070*/ 	.short	0x0380
        /*0072*/ 	.short	0x001c


	//----- nvinfo : EIATTR_SW_WAR
	.align		4
.L_445:
        /*0074*/ 	.byte	0x04, 0x36
        /*0076*/ 	.short	(.L_447 - .L_446)
.L_446:
        /*0078*/ 	.word	0x00000008
.L_447:


//--------------------- .nv.callgraph             --------------------------
	.section	.nv.callgraph,"",@"SHT_CUDA_CALLGRAPH"
	.align	4
	.sectionentsize	8
	.align		4
        /*0000*/ 	.word	0x00000000
	.align		4
        /*0004*/ 	.word	0xffffffff
	.align		4
        /*0008*/ 	.word	0x00000000
	.align		4
        /*000c*/ 	.word	0xfffffffe
	.align		4
        /*0010*/ 	.word	0x00000000
	.align		4
        /*0014*/ 	.word	0xfffffffd
	.align		4
        /*0018*/ 	.word	0x00000000
	.align		4
        /*001c*/ 	.word	0xfffffffc


//--------------------- .text.vectorSum           --------------------------
	.section	.text.vectorSum,"ax",@progbits
	.align	128
        .global         vectorSum
        .type           vectorSum,@function
        .size           vectorSum,(.L_x_93 - vectorSum)
        .other          vectorSum,@"STO_CUDA_ENTRY STV_DEFAULT"
vectorSum:
.text.vectorSum:
[----:B------:R-:W-:Y:S01]  /*0000*/  LDC R1, c[0x0][0x37c] ;  /* 0x0000df00ff017b82 */ /* 0x000fe20000000800 */
[----:B------:R-:W0:Y:S07]  /*0010*/  S2R R0, SR_TID.X ;  /* 0x0000000000007919 */ /* 0x000e2e0000002100 */
[----:B------:R-:W1:Y:S01]  /*0020*/  S2UR UR4, SR_CTAID.X ;  /* 0x00000000000479c3 */ /* 0x000e620000002500 */
[----:B------:R-:W1:Y:S02]  /*0030*/  LDCU UR5, c[0x0][0x360] ;  /* 0x00006c00ff0577ac */ /* 0x000e640008000800 */
[----:B-1----:R-:W-:Y:S01]  /*0040*/  UIMAD UR4, UR4, UR5, URZ ;  /* 0x00000005040472a4 */ /* 0x002fe2000f8e02ff */
[----:B0-----:R-:W-:-:S05]  /*0050*/  IADD3 R0, PT, PT, -R0, RZ, RZ ;  /* 0x000000ff00007210 */ /* 0x001fca0007ffe1ff */
[----:B------:R-:W-:-:S13]  /*0060*/  ISETP.NE.AND P0, PT, R0, UR4, PT ;  /* 0x0000000400007c0c */ /* 0x000fda000bf05270 */
[----:B------:R-:W-:Y:S05]  /*0070*/  @P0 EXIT ;  /* 0x000000000000094d */ /* 0x000fea0003800000 */
[----:B------:R-:W0:Y:S01]  /*0080*/  LDCU UR6, c[0x0][0x390] ;  /* 0x00007200ff0677ac */ /* 0x000e220008000800 */
[----:B------:R-:W-:Y:S01]  /*0090*/  HFMA2 R0, -RZ, RZ, 0, 0 ;  /* 0x00000000ff007431 */ /* 0x000fe200000001ff */
[----:B------:R-:W1:Y:S01]  /*00a0*/  LDCU.64 UR10, c[0x0][0x358] ;  /* 0x00006b00ff0a77ac */ /* 0x000e620008000a00 */
[----:B0-----:R-:W-:-:S09]  /*00b0*/  UISETP.GE.AND UP0, UPT, UR6, 0x1, UPT ;  /* 0x000000010600788c */ /* 0x001fd2000bf06270 */
[----:B-1----:R-:W-:Y:S05]  /*00c0*/  BRA.U !UP0, `(.L_x_0) ;  /* 0x0000000508a47547 */ /* 0x002fea000b800000 */
[----:B------:R-:W-:Y:S01]  /*00d0*/  UISETP.GE.U32.AND UP1, UPT, UR6, 0x10, UPT ;  /* 0x000000100600788c */ /* 0x000fe2000bf26070 */
[----:B------:R-:W-:Y:S01]  /*00e0*/  MOV R0, RZ ;  /* 0x000000ff00007202 */ /* 0x000fe20000000f00 */
[----:B------:R-:W-:Y:S01]  /*00f0*/  ULOP3.LUT UR7, UR6, 0xf, URZ, 0xc0, !UPT ;  /* 0x0000000f06077892 */ /* 0x000fe2000f8ec0ff */
[----:B------:R-:W-:-:S03]  /*0100*/  MOV R4, RZ ;  /* 0x000000ff00047202 */ /* 0x000fc60000000f00 */
[----:B------:R-:W-:-:S03]  /*0110*/  UISETP.NE.AND UP0, UPT, UR7, URZ, UPT ;  /* 0x000000ff0700728c */ /* 0x000fc6000bf05270 */
[----:B------:R-:W-:Y:S08]  /*0120*/  BRA.U !UP1, `(.L_x_1) ;  /* 0x0000000109b87547 */ /* 0x000ff0000b800000 */
[----:B------:R-:W0:Y:S01]  /*0130*/  LDCU.64 UR4, c[0x0][0x380] ;  /* 0x00007000ff0477ac */ /* 0x000e220008000a00 */
[----:B------:R-:W-:Y:S01]  /*0140*/  MOV R0, RZ ;  /* 0x000000ff00007202 */ /* 0x000fe20000000f00 */
[----:B------:R-:W-:-:S04]  /*0150*/  ULOP3.LUT UR8, UR6, 0x7ffffff0, URZ, 0xc0, !UPT ;  /* 0x7ffffff006087892 */ /* 0x000fc8000f8ec0ff */
[----:B------:R-:W-:Y:S02]  /*0160*/  UIADD3 UR9, UPT, UPT, -UR8, URZ, URZ ;  /* 0x000000ff08097290 */ /* 0x000fe4000fffe1ff */
[----:B------:R-:W-:Y:S01]  /*0170*/  MOV R4, UR8 ;  /* 0x0000000800047c02 */ /* 0x000fe20008000f00 */
[----:B0-----:R-:W-:-:S04]  /*0180*/  UIADD3 UR4, UP1, UPT, UR4, 0x20, URZ ;  /* 0x0000002004047890 */ /* 0x001fc8000ff3e0ff */
[----:B------:R-:W-:Y:S02]  /*0190*/  UIADD3.X UR5, UPT, UPT, URZ, UR5, URZ, UP1, !UPT ;  /* 0x00000005ff057290 */ /* 0x000fe40008ffe4ff */
[----:B------:R-:W-:-:S04]  /*01a0*/  MOV R2, UR4 ;  /* 0x0000000400027c02 */ /* 0x000fc80008000f00 */
[----:B------:R-:W-:-:S07]  /*01b0*/  MOV R3, UR5 ;  /* 0x0000000500037c02 */ /* 0x000fce0008000f00 */
.L_x_2:
[----:B------:R-:W2:Y:S04]  /*01c0*/  LDG.E R11, desc[UR10][R2.64+-0x20] ;  /* 0xffffe00a020b7981 */ /* 0x000ea8000c1e1900 */
[----:B------:R-:W3:Y:S04]  /*01d0*/  LDG.E R12, desc[UR10][R2.64+-0x1c] ;  /* 0xffffe40a020c7981 */ /* 0x000ee8000c1e1900 */
[----:B------:R-:W4:Y:S04]  /*01e0*/  LDG.E R14, desc[UR10][R2.64+-0x18] ;  /* 0xffffe80a020e7981 */ /* 0x000f28000c1e1900 */
[----:B------:R-:W5:Y:S04]  /*01f0*/  LDG.E R16, desc[UR10][R2.64+-0x14] ;  /* 0xffffec0a02107981 */ /* 0x000f68000c1e1900 */
        /* <DEDUP_REMOVED lines=11> */
[----:B------:R0:W5:Y:S01]  /*02b0*/  LDG.E R5, desc[UR10][R2.64+0x1c] ;  /* 0x00001c0a02057981 */ /* 0x000162000c1e1900 */
[----:B------:R-:W-:-:S04]  /*02c0*/  UIADD3 UR9, UPT, UPT, UR9, 0x10, URZ ;  /* 0x0000001009097890 */ /* 0x000fc8000fffe0ff */
[----:B------:R-:W-:Y:S01]  /*02d0*/  UISETP.NE.AND UP1, UPT, UR9, URZ, UPT ;  /* 0x000000ff0900728c */ /* 0x000fe2000bf25270 */
[----:B0-----:R-:W-:-:S04]  /*02e0*/  IADD3 R2, P0, PT, R2, 0x40, RZ ;  /* 0x0000004002027810 */ /* 0x001fc80007f1e0ff */
[----:B------:R-:W-:Y:S01]  /*02f0*/  IADD3.X R3, PT, PT, RZ, R3, RZ, P0, !PT ;  /* 0x00000003ff037210 */ /* 0x000fe200007fe4ff */
[----:B--2---:R-:W-:-:S04]  /*0300*/  FADD R11, R11, R0 ;  /* 0x000000000b0b7221 */ /* 0x004fc80000000000 */
[----:B---3--:R-:W-:-:S04]  /*0310*/  FADD R11, R11, R12 ;  /* 0x0000000c0b0b7221 */ /* 0x008fc80000000000 */
[----:B----4-:R-:W-:-:S04]  /*0320*/  FADD R11, R11, R14 ;  /* 0x0000000e0b0b7221 */ /* 0x010fc80000000000 */
[----:B-----5:R-:W-:-:S04]  /*0330*/  FADD R11, R11, R16 ;  /* 0x000000100b0b7221 */ /* 0x020fc80000000000 */
[----:B------:R-:W-:-:S04]  /*0340*/  FADD R11, R11, R18 ;  /* 0x000000120b0b7221 */ /* 0x000fc80000000000 */
        /* <DEDUP_REMOVED lines=10> */
[----:B------:R-:W-:Y:S01]  /*03f0*/  FADD R0, R6, R5 ;  /* 0x0000000506007221 */ /* 0x000fe20000000000 */
[----:B------:R-:W-:Y:S06]  /*0400*/  BRA.U UP1, `(.L_x_2) ;  /* 0xfffffffd016c7547 */ /* 0x000fec000b83ffff */
.L_x_1:
[----:B------:R-:W-:Y:S05]  /*0410*/  BRA.U !UP0, `(.L_x_0) ;  /* 0x0000000108d07547 */ /* 0x000fea000b800000 */
[----:B------:R-:W-:Y:S02]  /*0420*/  UISETP.GE.U32.AND UP0, UPT, UR7, 0x8, UPT ;  /* 0x000000080700788c */ /* 0x000fe4000bf06070 */
[----:B------:R-:W-:-:S04]  /*0430*/  ULOP3.LUT UR5, UR6, 0x7, URZ, 0xc0, !UPT ;  /* 0x0000000706057892 */ /* 0x000fc8000f8ec0ff */
[----:B------:R-:W-:-:S03]  /*0440*/  UISETP.NE.AND UP1, UPT, UR5, URZ, UPT ;  /* 0x000000ff0500728c */ /* 0x000fc6000bf25270 */
[----:B------:R-:W-:Y:S08]  /*0450*/  BRA.U !UP0, `(.L_x_3) ;  /* 0x00000001084c7547 */ /* 0x000ff0000b800000 */
[----:B------:R-:W0:Y:S02]  /*0460*/  LDC.64 R2, c[0x0][0x380] ;  /* 0x0000e000ff027b82 */ /* 0x000e240000000a00 */
[----:B0-----:R-:W-:-:S05]  /*0470*/  IMAD.WIDE.U32 R2, R4, 0x4, R2 ;  /* 0x0000000404027825 */ /* 0x001fca00078e0002 */
[----:B------:R-:W2:Y:S04]  /*0480*/  LDG.E R5, desc[UR10][R2.64] ;  /* 0x0000000a02057981 */ /* 0x000ea8000c1e1900 */
[----:B------:R-:W3:Y:S04]  /*0490*/  LDG.E R6, desc[UR10][R2.64+0x4] ;  /* 0x0000040a02067981 */ /* 0x000ee8000c1e1900 */
[----:B------:R-:W4:Y:S04]  /*04a0*/  LDG.E R8, desc[UR10][R2.64+0x8] ;  /* 0x0000080a02087981 */ /* 0x000f28000c1e1900 */
[----:B------:R-:W5:Y:S04]  /*04b0*/  LDG.E R10, desc[UR10][R2.64+0xc] ;  /* 0x00000c0a020a7981 */ /* 0x000f68000c1e1900 */
[----:B------:R-:W5:Y:S04]  /*04c0*/  LDG.E R12, desc[UR10][R2.64+0x10] ;  /* 0x0000100a020c7981 */ /* 0x000f68000c1e1900 */
[----:B------:R-:W5:Y:S04]  /*04d0*/  LDG.E R14, desc[UR10][R2.64+0x14] ;  /* 0x0000140a020e7981 */ /* 0x000f68000c1e1900 */
[----:B------:R-:W5:Y:S04]  /*04e0*/  LDG.E R16, desc[UR10][R2.64+0x18] ;  /* 0x0000180a02107981 */ /* 0x000f68000c1e1900 */
[----:B------:R-:W5:Y:S01]  /*04f0*/  LDG.E R18, desc[UR10][R2.64+0x1c] ;  /* 0x00001c0a02127981 */ /* 0x000f62000c1e1900 */
[----:B------:R-:W-:Y:S01]  /*0500*/  IADD3 R4, PT, PT, R4, 0x8, RZ ;  /* 0x0000000804047810 */ /* 0x000fe20007ffe0ff */
[----:B--2---:R-:W-:-:S04]  /*0510*/  FADD R5, R0, R5 ;  /* 0x0000000500057221 */ /* 0x004fc80000000000 */
[----:B---3--:R-:W-:-:S04]  /*0520*/  FADD R5, R5, R6 ;  /* 0x0000000605057221 */ /* 0x008fc80000000000 */
[----:B----4-:R-:W-:-:S04]  /*0530*/  FADD R5, R5, R8 ;  /* 0x0000000805057221 */ /* 0x010fc80000000000 */
[----:B-----5:R-:W-:-:S04]  /*0540*/  FADD R5, R5, R10 ;  /* 0x0000000a05057221 */ /* 0x020fc80000000000 */
[----:B------:R-:W-:-:S04]  /*0550*/  FADD R5, R5, R12 ;  /* 0x0000000c05057221 */ /* 0x000fc80000000000 */
[----:B------:R-:W-:-:S04]  /*0560*/  FADD R5, R5, R14 ;  /* 0x0000000e05057221 */ /* 0x000fc80000000000 */
[----:B------:R-:W-:-:S04]  /*0570*/  FADD R5, R5, R16 ;  /* 0x0000001005057221 */ /* 0x000fc80000000000 */
[----:B------:R-:W-:-:S07]  /*0580*/  FADD R0, R5, R18 ;  /* 0x0000001205007221 */ /* 0x000fce0000000000 */
.L_x_3:
        /* <DEDUP_REMOVED lines=10> */
[----:B------:R-:W5:Y:S01]  /*0630*/  LDG.E R10, desc[UR10][R2.64+0xc] ;  /* 0x00000c0a020a7981 */ /* 0x000f62000c1e1900 */
[----:B------:R-:W-:Y:S01]  /*0640*/  IADD3 R4, PT, PT, R4, 0x4, RZ ;  /* 0x0000000404047810 */ /* 0x000fe20007ffe0ff */
[----:B--2---:R-:W-:-:S04]  /*0650*/  FADD R5, R0, R5 ;  /* 0x0000000500057221 */ /* 0x004fc80000000000 */
[----:B---3--:R-:W-:-:S04]  /*0660*/  FADD R5, R5, R6 ;  /* 0x0000000605057221 */ /* 0x008fc80000000000 */
[----:B----4-:R-:W-:-:S04]  /*0670*/  FADD R5, R5, R8 ;  /* 0x0000000805057221 */ /* 0x010fc80000000000 */
[----:B-----5:R-:W-:-:S07]  /*0680*/  FADD R0, R5, R10 ;  /* 0x0000000a05007221 */ /* 0x020fce0000000000 */
.L_x_4:
[----:B------:R-:W-:Y:S05]  /*0690*/  BRA.U !UP1, `(.L_x_0) ;  /* 0x0000000109307547 */ /* 0x000fea000b800000 */
[----:B------:R-:W0:Y:S01]  /*06a0*/  LDC.64 R2, c[0x0][0x380] ;  /* 0x0000e000ff027b82 */ /* 0x000e220000000a00 */
[----:B------:R-:W-:Y:S01]  /*06b0*/  UIADD3 UR4, UPT, UPT, -UR4, URZ, URZ ;  /* 0x000000ff04047290 */ /* 0x000fe2000fffe1ff */
[----:B0-----:R-:W-:-:S11]  /*06c0*/  IMAD.WIDE.U32 R4, R4, 0x4, R2 ;  /* 0x0000000404047825 */ /* 0x001fd600078e0002 */
.L_x_5:
[----:B------:R-:W-:Y:S02]  /*06d0*/  MOV R3, R5 ;  /* 0x0000000500037202 */ /* 0x000fe40000000f00 */
[----:B------:R-:W-:-:S05]  /*06e0*/  MOV R2, R4 ;  /* 0x0000000400027202 */ /* 0x000fca0000000f00 */
[----:B------:R-:W2:Y:S01]  /*06f0*/  LDG.E R3, desc[UR10][R2.64] ;  /* 0x0000000a02037981 */ /* 0x000ea2000c1e1900 */
[----:B------:R-:W-:Y:S01]  /*0700*/  UIADD3 UR4, UPT, UPT, UR4, 0x1, URZ ;  /* 0x0000000104047890 */ /* 0x000fe2000fffe0ff */
[----:B------:R-:W-:-:S03]  /*0710*/  IADD3 R4, P0, PT, R4, 0x4, RZ ;  /* 0x0000000404047810 */ /* 0x000fc60007f1e0ff */
[----:B------:R-:W-:Y:S01]  /*0720*/  UISETP.NE.AND UP0, UPT, UR4, URZ, UPT ;  /* 0x000000ff0400728c */ /* 0x000fe2000bf05270 */
[----:B------:R-:W-:Y:S01]  /*0730*/  IADD3.X R5, PT, PT, RZ, R5, RZ, P0, !PT ;  /* 0x00000005ff057210 */ /* 0x000fe200007fe4ff */
[----:B--2---:R-:W-:-:S07]  /*0740*/  FADD R0, R3, R0 ;  /* 0x0000000003007221 */ /* 0x004fce0000000000 */
[----:B------:R-:W-:Y:S05]  /*0750*/  BRA.U UP0, `(.L_x_5) ;  /* 0xfffffffd00dc7547 */ /* 0x000fea000b83ffff */
.L_x_0:
[----:B------:R-:W0:Y:S02]  /*0760*/  LDC.64 R2, c[0x0][0x388] ;  /* 0x0000e200ff027b82 */ /* 0x000e240000000a00 */
[----:B0-----:R-:W-:Y:S01]  /*0770*/  STG.E desc[UR10][R2.64], R0 ;  /* 0x0000000002007986 */ /* 0x001fe2000c10190a */
[----:B------:R-:W-:Y:S05]  /*0780*/  EXIT ;  /* 0x000000000000794d */ /* 0x000fea0003800000 */
.L_x_6:
[----:B------:R-:W-:-:S00]  /*0790*/  BRA `(.L_x_6) ;  /* 0xfffffffc00fc7947 */ /* 0x000fc0000383ffff */
[----:B------:R-:W-:-:S00]  /*07a0*/  NOP ;  /* 0x0000000000007918 */ /* 0x000fc00000000000 */
        /* <DEDUP_REMOVED lines=13> */
.L_x_93:


//--------------------- .text.vectorExp           --------------------------
	.section	.text.vectorExp,"ax",@progbits
	.align	128
        .global         vectorExp
        .type           vectorExp,@function
        .size           vectorExp,(.L_x_94 - vectorExp)
        .other          vectorExp,@"STO_CUDA_ENTRY STV_DEFAULT"
vectorExp:
.text.vectorExp:
[----:B------:R-:W-:Y:S01]  /*0000*/  LDC R1, c[0x0][0x37c] ;  /* 0x0000df00ff017b82 */ /* 0x000fe20000000800 */
[----:B------:R-:W0:Y:S07]  /*0010*/  S2R R7, SR_TID.X ;  /* 0x0000000000077919 */ /* 0x000e2e0000002100 */
[----:B------:R-:W0:Y:S01]  /*0020*/  S2UR UR4, SR_CTAID.X ;  /* 0x00000000000479c3 */ /* 0x000e220000002500 */
[----:B------:R-:W1:Y:S07]  /*0030*/  LDCU UR5, c[0x0][0x390] ;  /* 0x00007200ff0577ac */ /* 0x000e6e0008000800 */
[----:B------:R-:W0:Y:S02]  /*0040*/  LDC R0, c[0x0][0x360] ;  /* 0x0000d800ff007b82 */ /* 0x000e240000000800 */
[----:B0-----:R-:W-:-:S05]  /*0050*/  IMAD R7, R0, UR4, R7 ;  /* 0x0000000400077c24 */ /* 0x001fca000f8e0207 */
[----:B-1----:R-:W-:-:S13]  /*0060*/  ISETP.GE.AND P0, PT, R7, UR5, PT ;  /* 0x0000000507007c0c */ /* 0x002fda000bf06270 */
[----:B------:R-:W-:Y:S05]  /*0070*/  @P0 EXIT ;  /* 0x000000000000094d */ /* 0x000fea0003800000 */
[----:B------:R-:W0:Y:S01]  /*0080*/  LDC.64 R2, c[0x0][0x380] ;  /* 0x0000e000ff027b82 */ /* 0x000e220000000a00 */
[----:B------:R-:W1:Y:S01]  /*0090*/  LDCU.64 UR4, c[0x0][0x358] ;  /* 0x00006b00ff0477ac */ /* 0x000e620008000a00 */
[----:B0-----:R-:W-:-:S06]  /*00a0*/  IMAD.WIDE R2, R7, 0x4, R2 ;  /* 0x0000000407027825 */ /* 0x001fcc00078e0202 */
[----:B-1----:R-:W2:Y:S01]  /*00b0*/  LDG.E R2, desc[UR4][R2.64] ;  /* 0x0000000402027981 */ /* 0x002ea2000c1e1900 */
[----:B------:R-:W-:Y:S01]  /*00c0*/  HFMA2 R5, -RZ, RZ, 0.96630859375, -0.0022525787353515625 ;  /* 0x3bbb989dff057431 */ /* 0x000fe200000001ff */
[----:B------:R-:W-:-:S04]  /*00d0*/  MOV R9, 0x437c0000 ;  /* 0x437c000000097802 */ /* 0x000fc80000000f00 */
[----:B--2---:R-:W-:Y:S02]  /*00e0*/  FFMA.SAT R0, R2, R5, 0.5 ;  /* 0x3f00000002007423 */ /* 0x004fe40000002005 */
[----:B------:R-:W0:Y:S02]  /*00f0*/  LDC.64 R4, c[0x0][0x388] ;  /* 0x0000e200ff047b82 */ /* 0x000e240000000a00 */
[----:B------:R-:W-:-:S04]  /*0100*/  FFMA.RM R0, R0, R9, 12582913 ;  /* 0x4b40000100007423 */ /* 0x000fc80000004009 */
[C---:B------:R-:W-:Y:S01]  /*0110*/  FADD R9, R0.reuse, -12583039 ;  /* 0xcb40007f00097421 */ /* 0x040fe20000000000 */
[----:B------:R-:W-:-:S03]  /*0120*/  SHF.L.U32 R0, R0, 0x17, RZ ;  /* 0x0000001700007819 */ /* 0x000fc600000006ff */
[----:B------:R-:W-:-:S04]  /*0130*/  FFMA R9, R2, 1.4426950216293334961, -R9 ;  /* 0x3fb8aa3b02097823 */ /* 0x000fc80000000809 */
[----:B------:R-:W-:-:S06]  /*0140*/  FFMA R9, R2, 1.925963033500011079e-08, R9 ;  /* 0x32a5706002097823 */ /* 0x000fcc0000000009 */
[----:B------:R-:W1:Y:S01]  /*0150*/  MUFU.EX2 R9, R9 ;  /* 0x0000000900097308 */ /* 0x000e620000000800 */
[----:B0-----:R-:W-:-:S04]  /*0160*/  IMAD.WIDE R2, R7, 0x4, R4 ;  /* 0x0000000407027825 */ /* 0x001fc800078e0204 */
[----:B-1----:R-:W-:-:S05]  /*0170*/  FMUL R5, R0, R9 ;  /* 0x0000000900057220 */ /* 0x002fca0000400000 */
[----:B------:R-:W-:Y:S01]  /*0180*/  STG.E desc[UR4][R2.64], R5 ;  /* 0x0000000502007986 */ /* 0x000fe2000c101904 */
[----:B------:R-:W-:Y:S05]  /*0190*/  EXIT ;  /* 0x000000000000794d */ /* 0x000fea0003800000 */
.L_x_7:
        /* <DEDUP_REMOVED lines=14> */
.L_x_94:


//--------------------- .text.vectorPow           --------------------------
	.section	.text.vectorPow,"ax",@progbits
	.align	128
        .global         vectorPow
        .type           vectorPow,@function
        .size           vectorPow,(.L_x_95 - vectorPow)
        .other          vectorPow,@"STO_CUDA_ENTRY STV_DEFAULT"
vectorPow:
.text.vectorPow:
        /* <DEDUP_REMOVED lines=12> */
[----:B------:R-:W-:Y:S01]  /*00c0*/  HFMA2 R9, -RZ, RZ, 0.771484375, 0.21533203125 ;  /* 0x3a2c32e4ff097431 */ /* 0x000fe200000001ff */
[----:B------:R-:W-:Y:S01]  /*00d0*/  BSSY.RECONVERGENT B0, `(.L_x_8) ;  /* 0x000005a000007945 */ /* 0x000fe20003800200 */
[C---:B--2---:R-:W-:Y:S01]  /*00e0*/  FMUL R5, |R2|.reuse, 16777216 ;  /* 0x4b80000002057820 */ /* 0x044fe20000400200 */
[----:B------:R-:W-:-:S04]  /*00f0*/  FSETP.GEU.AND P0, PT, |R2|, 1.175494350822287508e-38, PT ;  /* 0x008000000200780b */ /* 0x000fc80003f0e200 */
[----:B------:R-:W-:Y:S02]  /*0100*/  FSEL R5, R5, |R2|, !P0 ;  /* 0x4000000205057208 */ /* 0x000fe40004000000 */
[----:B------:R-:W-:Y:S02]  /*0110*/  FSEL R3, RZ, -24, P0 ;  /* 0xc1c00000ff037808 */ /* 0x000fe40000000000 */
[----:B------:R-:W-:-:S04]  /*0120*/  IADD3 R4, PT, PT, R5, -0x3f3504f3, RZ ;  /* 0xc0cafb0d05047810 */ /* 0x000fc80007ffe0ff */
[----:B------:R-:W-:-:S04]  /*0130*/  LOP3.LUT R4, R4, 0xff800000, RZ, 0xc0, !PT ;  /* 0xff80000004047812 */ /* 0x000fc800078ec0ff */
[-C--:B------:R-:W-:Y:S02]  /*0140*/  IADD3 R5, PT, PT, R5, -R4.reuse, RZ ;  /* 0x8000000405057210 */ /* 0x080fe40007ffe0ff */
[----:B------:R-:W-:-:S03]  /*0150*/  I2FP.F32.S32 R4, R4 ;  /* 0x0000000400047245 */ /* 0x000fc60000201400 */
[C---:B------:R-:W-:Y:S01]  /*0160*/  FADD R6, R5.reuse, 1 ;  /* 0x3f80000005067421 */ /* 0x040fe20000000000 */
[----:B------:R-:W-:Y:S01]  /*0170*/  FADD R5, R5, -1 ;  /* 0xbf80000005057421 */ /* 0x000fe20000000000 */
[----:B------:R-:W-:-:S03]  /*0180*/  FFMA R3, R4, 1.1920928955078125e-07, R3 ;  /* 0x3400000004037823 */ /* 0x000fc60000000003 */
[----:B------:R-:W-:Y:S01]  /*0190*/  FADD R7, R5, R5 ;  /* 0x0000000505077221 */ /* 0x000fe20000000000 */
[----:B------:R-:W0:Y:S03]  /*01a0*/  MUFU.RCP R6, R6 ;  /* 0x0000000600067308 */ /* 0x000e260000001000 */
[----:B0-----:R-:W-:-:S04]  /*01b0*/  FMUL R8, R6, R7 ;  /* 0x0000000706087220 */ /* 0x001fc80000400000 */
[----:B------:R-:W-:Y:S01]  /*01c0*/  FADD R7, R5, -R8 ;  /* 0x8000000805077221 */ /* 0x000fe20000000000 */
[CC--:B------:R-:W-:Y:S01]  /*01d0*/  FMUL R4, R8.reuse, R8.reuse ;  /* 0x0000000808047220 */ /* 0x0c0fe20000400000 */
[----:B------:R-:W-:Y:S02]  /*01e0*/  FFMA R12, R8, 1.4426950216293334961, R3 ;  /* 0x3fb8aa3b080c7823 */ /* 0x000fe40000000003 */
[----:B------:R-:W-:Y:S01]  /*01f0*/  FADD R10, R7, R7 ;  /* 0x00000007070a7221 */ /* 0x000fe20000000000 */
[C---:B------:R-:W-:Y:S01]  /*0200*/  FFMA R7, R4.reuse, R9, 0.0032181653659790754318 ;  /* 0x3b52e7db04077423 */ /* 0x040fe20000000009 */
[----:B------:R-:W-:Y:S02]  /*0210*/  FADD R9, R3, -R12 ;  /* 0x8000000c03097221 */ /* 0x000fe40000000000 */
[----:B------:R-:W-:Y:S01]  /*0220*/  FFMA R5, R5, -R8, R10 ;  /* 0x8000000805057223 */ /* 0x000fe2000000000a */
[----:B------:R-:W-:Y:S01]  /*0230*/  FFMA R7, R4, R7, 0.018033718690276145935 ;  /* 0x3c93bb7304077423 */ /* 0x000fe20000000007 */
[----:B------:R-:W0:Y:S02]  /*0240*/  LDC R3, c[0x0][0x388] ;  /* 0x0000e200ff037b82 */ /* 0x000e240000000800 */
[----:B------:R-:W-:Y:S01]  /*0250*/  FMUL R5, R6, R5 ;  /* 0x0000000506057220 */ /* 0x000fe20000400000 */
[----:B------:R-:W-:Y:S01]  /*0260*/  FFMA R6, R8, 1.4426950216293334961, R9 ;  /* 0x3fb8aa3b08067823 */ /* 0x000fe20000000009 */
[----:B------:R-:W-:-:S03]  /*0270*/  FFMA R7, R4, R7, 0.12022458761930465698 ;  /* 0x3df6384f04077423 */ /* 0x000fc60000000007 */
[----:B------:R-:W-:Y:S01]  /*0280*/  FFMA R9, R5, 1.4426950216293334961, R6 ;  /* 0x3fb8aa3b05097823 */ /* 0x000fe20000000006 */
[----:B------:R-:W-:-:S03]  /*0290*/  FMUL R7, R4, R7 ;  /* 0x0000000704077220 */ /* 0x000fc60000400000 */
[----:B------:R-:W-:Y:S01]  /*02a0*/  FFMA R4, R8, 1.9251366722983220825e-08, R9 ;  /* 0x32a55e3408047823 */ /* 0x000fe20000000009 */
[----:B------:R-:W-:Y:S01]  /*02b0*/  FMUL R6, R7, 3 ;  /* 0x4040000007067820 */ /* 0x000fe20000400000 */
[----:B------:R-:W-:-:S03]  /*02c0*/  MOV R9, 0x391fcb8e ;  /* 0x391fcb8e00097802 */ /* 0x000fc60000000f00 */
[----:B------:R-:W-:-:S04]  /*02d0*/  FFMA R4, R5, R6, R4 ;  /* 0x0000000605047223 */ /* 0x000fc80000000004 */
[----:B------:R-:W-:-:S04]  /*02e0*/  FFMA R7, R8, R7, R4 ;  /* 0x0000000708077223 */ /* 0x000fc80000000004 */
[----:B------:R-:W-:-:S04]  /*02f0*/  FADD R4, R12, R7 ;  /* 0x000000070c047221 */ /* 0x000fc80000000000 */
[----:B0-----:R-:W-:Y:S01]  /*0300*/  FMUL R5, R4, R3 ;  /* 0x0000000304057220 */ /* 0x001fe20000400000 */
[----:B------:R-:W-:-:S03]  /*0310*/  FADD R12, -R12, R4 ;  /* 0x000000040c0c7221 */ /* 0x000fc60000000100 */
[----:B------:R-:W0:Y:S01]  /*0320*/  FRND R6, R5 ;  /* 0x0000000500067307 */ /* 0x000e220000201000 */
[----:B------:R-:W-:Y:S01]  /*0330*/  FADD R12, R7, -R12 ;  /* 0x8000000c070c7221 */ /* 0x000fe20000000000 */
[-C--:B------:R-:W-:Y:S01]  /*0340*/  FFMA R7, R4, R3.reuse, -R5 ;  /* 0x0000000304077223 */ /* 0x080fe20000000805 */
[C---:B------:R-:W-:Y:S02]  /*0350*/  FSETP.GT.AND P1, PT, |R5|.reuse, 152, PT ;  /* 0x431800000500780b */ /* 0x040fe40003f24200 */
[C---:B------:R-:W-:Y:S01]  /*0360*/  FSETP.GEU.AND P2, PT, R5.reuse, RZ, PT ;  /* 0x000000ff0500720b */ /* 0x040fe20003f4e000 */
[----:B------:R-:W-:Y:S02]  /*0370*/  FFMA R7, R12, R3, R7 ;  /* 0x000000030c077223 */ /* 0x000fe40000000007 */
[----:B------:R1:W2:Y:S01]  /*0380*/  F2I.NTZ R8, R5 ;  /* 0x0000000500087305 */ /* 0x0002a20000203100 */
[----:B0-----:R-:W-:Y:S01]  /*0390*/  FADD R4, R5, -R6 ;  /* 0x8000000605047221 */ /* 0x001fe20000000000 */
[----:B------:R-:W-:Y:S01]  /*03a0*/  FSETP.GT.AND P0, PT, R6, RZ, PT ;  /* 0x000000ff0600720b */ /* 0x000fe20003f04000 */
[----:B-1----:R-:W-:-:S02]  /*03b0*/  HFMA2 R5, -RZ, RZ, 1.875, 0 ;  /* 0x3f800000ff057431 */ /* 0x002fc400000001ff */
[----:B------:R-:W-:-:S04]  /*03c0*/  FADD R4, R7, R4 ;  /* 0x0000000407047221 */ /* 0x000fc80000000000 */
[----:B------:R-:W-:Y:S01]  /*03d0*/  FFMA R7, R4, R9, 0.0013391353422775864601 ;  /* 0x3aaf85ed04077423 */ /* 0x000fe20000000009 */
[----:B------:R-:W-:Y:S02]  /*03e0*/  SEL R9, RZ, 0x83000000, P0 ;  /* 0x83000000ff097807 */ /* 0x000fe40000000000 */
[----:B------:R-:W-:Y:S01]  /*03f0*/  FSETP.NEU.AND P0, PT, R2, 1, PT ;  /* 0x3f8000000200780b */ /* 0x000fe20003f0d000 */
[C---:B------:R-:W-:Y:S01]  /*0400*/  FFMA R7, R4.reuse, R7, 0.0096188392490148544312 ;  /* 0x3c1d985604077423 */ /* 0x040fe20000000007 */
[----:B------:R-:W-:Y:S02]  /*0410*/  IADD3 R6, PT, PT, R9, 0x7f000000, RZ ;  /* 0x7f00000009067810 */ /* 0x000fe40007ffe0ff */
[----:B------:R-:W-:Y:S01]  /*0420*/  FSETP.EQ.OR P0, PT, R3, RZ, !P0 ;  /* 0x000000ff0300720b */ /* 0x000fe20004702400 */
[----:B------:R-:W-:Y:S01]  /*0430*/  FFMA R7, R4, R7, 0.055503588169813156128 ;  /* 0x3d6357bb04077423 */ /* 0x000fe20000000007 */
[----:B--2---:R-:W-:-:S03]  /*0440*/  LEA R9, R8, -R9, 0x17 ;  /* 0x8000000908097211 */ /* 0x004fc600078eb8ff */
[----:B------:R-:W-:-:S04]  /*0450*/  FFMA R7, R4, R7, 0.24022644758224487305 ;  /* 0x3e75fdec04077423 */ /* 0x000fc80000000007 */
[----:B------:R-:W-:-:S04]  /*0460*/  FFMA R7, R4, R7, 0.69314718246459960938 ;  /* 0x3f31721804077423 */ /* 0x000fc80000000007 */
[----:B------:R-:W-:-:S04]  /*0470*/  FFMA R7, R4, R7, 1 ;  /* 0x3f80000004077423 */ /* 0x000fc80000000007 */
[----:B------:R-:W-:-:S04]  /*0480*/  FMUL R6, R7, R6 ;  /* 0x0000000607067220 */ /* 0x000fc80000400000 */
[----:B------:R-:W-:Y:S01]  /*0490*/  FMUL R6, R6, R9 ;  /* 0x0000000906067220 */ /* 0x000fe20000400000 */
[----:B------:R-:W-:Y:S01]  /*04a0*/  @P1 FSEL R6, RZ, +INF , !P2 ;  /* 0x7f800000ff061808 */ /* 0x000fe20005000000 */
[----:B------:R-:W-:Y:S06]  /*04b0*/  @P0 BRA `(.L_x_9) ;  /* 0x00000000006c0947 */ /* 0x000fec0003800000 */
[----:B------:R-:W-:-:S04]  /*04c0*/  FSETP.NAN.AND P0, PT, |R3|, |R3|, PT ;  /* 0x400000030300720b */ /* 0x000fc80003f08200 */
[----:B------:R-:W-:-:S13]  /*04d0*/  FSETP.NUM.AND P0, PT, |R2|, |R2|, !P0 ;  /* 0x400000020200720b */ /* 0x000fda0004707200 */
[----:B------:R-:W-:Y:S01]  /*04e0*/  @!P0 FADD R5, R2, R3 ;  /* 0x0000000302058221 */ /* 0x000fe20000000000 */
[----:B------:R-:W-:Y:S06]  /*04f0*/  @!P0 BRA `(.L_x_9) ;  /* 0x00000000005c8947 */ /* 0x000fec0003800000 */
[----:B------:R-:W-:Y:S01]  /*0500*/  FMUL R7, R3, 0.5 ;  /* 0x3f00000003077820 */ /* 0x000fe20000400000 */
[----:B------:R-:W-:-:S04]  /*0510*/  FSETP.NEU.AND P0, PT, |R2|, +INF , PT ;  /* 0x7f8000000200780b */ /* 0x000fc80003f0d200 */
[----:B------:R-:W-:Y:S01]  /*0520*/  FSETP.NEU.AND P0, PT, R2, RZ, P0 ;  /* 0x000000ff0200720b */ /* 0x000fe2000070d000 */
[----:B------:R-:W0:Y:S03]  /*0530*/  FRND.TRUNC R7, R7 ;  /* 0x0000000700077307 */ /* 0x000e26000020d000 */
[----:B------:R-:W-:Y:S01]  /*0540*/  FSETP.GEU.OR P1, PT, R3, RZ, P0 ;  /* 0x000000ff0300720b */ /* 0x000fe2000072e400 */
[----:B0-----:R-:W-:-:S04]  /*0550*/  FADD R4, R7, R7 ;  /* 0x0000000707047221 */ /* 0x001fc80000000000 */
[----:B------:R-:W-:-:S04]  /*0560*/  FADD R8, -R4, R3 ;  /* 0x0000000304087221 */ /* 0x000fc80000000100 */
[----:B------:R-:W-:Y:S01]  /*0570*/  @!P0 FADD R4, R2, R2 ;  /* 0x0000000202048221 */ /* 0x000fe20000000000 */
[----:B------:R-:W-:-:S04]  /*0580*/  FSETP.NEU.AND P2, PT, |R8|, 1, !P0 ;  /* 0x3f8000000800780b */ /* 0x000fc8000474d200 */
[----:B------:R-:W-:-:S09]  /*0590*/  @!P1 LOP3.LUT R4, R4, 0x7f800000, RZ, 0x3c, !PT ;  /* 0x7f80000004049812 */ /* 0x000fd200078e3cff */
[----:B------:R-:W-:-:S04]  /*05a0*/  @P2 LOP3.LUT R4, R4, 0x7fffffff, RZ, 0xc0, !PT ;  /* 0x7fffffff04042812 */ /* 0x000fc800078ec0ff */
[----:B------:R-:W-:Y:S01]  /*05b0*/  @!P0 MOV R5, R4 ;  /* 0x0000000400058202 */ /* 0x000fe20000000f00 */
[----:B------:R-:W-:Y:S06]  /*05c0*/  @!P0 BRA `(.L_x_9) ;  /* 0x0000000000288947 */ /* 0x000fec0003800000 */
[----:B------:R-:W-:Y:S02]  /*05d0*/  FSETP.NEU.AND P0, PT, |R3|, +INF , PT ;  /* 0x7f8000000300780b */ /* 0x000fe40003f0d200 */
[----:B------:R-:W-:-:S13]  /*05e0*/  FSETP.EQ.AND P1, PT, R2, -1, PT ;  /* 0xbf8000000200780b */ /* 0x000fda0003f22000 */
[----:B------:R-:W-:Y:S05]  /*05f0*/  @!P0 BRA P1, `(.L_x_9) ;  /* 0x00000000001c8947 */ /* 0x000fea0000800000 */
[----:B------:R-:W-:Y:S02]  /*0600*/  FSETP.GEU.AND P1, PT, R2, RZ, PT ;  /* 0x000000ff0200720b */ /* 0x000fe40003f2e000 */
[----:B------:R-:W-:-:S11]  /*0610*/  MOV R5, R6 ;  /* 0x0000000600057202 */ /* 0x000fd60000000f00 */
[----:B------:R-:W0:Y:S01]  /*0620*/  @!P1 FRND.FLOOR R2, R3 ;  /* 0x0000000300029307 */ /* 0x000e220000205000 */
[----:B------:R-:W-:Y:S02]  /*0630*/  @!P1 FSETP.NEU.AND P2, PT, |R8|, 1, PT ;  /* 0x3f8000000800980b */ /* 0x000fe40003f4d200 */
[----:B0-----:R-:W-:Y:S02]  /*0640*/  @!P1 FSETP.NEU.AND P0, PT, R2, R3, PT ;  /* 0x000000030200920b */ /* 0x001fe40003f0d000 */
[----:B------:R-:W-:-:S04]  /*0650*/  @!P1 FSEL R2, R6, -R6, P2 ;  /* 0x8000000606029208 */ /* 0x000fc80001000000 */
[----:B------:R-:W-:-:S07]  /*0660*/  @!P1 FSEL R5, R2, +QNAN , !P0 ;  /* 0x7fffffff02059808 */ /* 0x000fce0004000000 */
.L_x_9:
[----:B------:R-:W-:Y:S05]  /*0670*/  BSYNC.RECONVERGENT B0 ;  /* 0x0000000000007941 */ /* 0x000fea0003800200 */
.L_x_8:
[----:B------:R-:W0:Y:S02]  /*0680*/  LDC.64 R2, c[0x0][0x390] ;  /* 0x0000e400ff027b82 */ /* 0x000e240000000a00 */
[----:B0-----:R-:W-:-:S05]  /*0690*/  IMAD.WIDE R2, R0, 0x4, R2 ;  /* 0x0000000400027825 */ /* 0x001fca00078e0202 */
[----:B------:R-:W-:Y:S01]  /*06a0*/  STG.E desc[UR4][R2.64], R5 ;  /* 0x0000000502007986 */ /* 0x000fe2000c101904 */
[----:B------:R-:W-:Y:S05]  /*06b0*/  EXIT ;  /* 0x000000000000794d */ /* 0x000fea0003800000 */
.L_x_10:
        /* <DEDUP_REMOVED lines=12> */
.L_x_95:


//--------------------- .text.vectorPow2          --------------------------
	.section	.text.vectorPow2,"ax",@progbits
	.align	128
        .global         vectorPow2
        .type           vectorPow2,@function
        .size           vectorPow2,(.L_x_96 - vectorPow2)
        .other          vectorPow2,@"STO_CUDA_ENTRY STV_DEFAULT"
vectorPow2:
.text.vectorPow2:
        /* <DEDUP_REMOVED lines=9> */
[----:B------:R-:W1:Y:S07]  /*0090*/  LDCU.64 UR4, c[0x0][0x358] ;  /* 0x00006b00ff0477ac */ /* 0x000e6e0008000a00 */
[----:B------:R-:W2:Y:S01]  /*00a0*/  LDC.64 R4, c[0x0][0x388] ;  /* 0x0000e200ff047b82 */ /* 0x000ea20000000a00 */
[----:B0-----:R-:W-:-:S06]  /*00b0*/  IMAD.WIDE R2, R7, 0x4, R2 ;  /* 0x0000000407027825 */ /* 0x001fcc00078e0202 */
[----:B-1----:R-:W3:Y:S01]  /*00c0*/  LDG.E R2, desc[UR4][R2.64] ;  /* 0x0000000402027981 */ /* 0x002ee2000c1e1900 */
[----:B--2---:R-:W-:-:S04]  /*00d0*/  IMAD.WIDE R4, R7, 0x4, R4 ;  /* 0x0000000407047825 */ /* 0x004fc800078e0204 */
[----:B---3--:R-:W-:-:S05]  /*00e0*/  FMUL R7, R2, R2 ;  /* 0x0000000202077220 */ /* 0x008fca0000400000 */
[----:B------:R-:W-:Y:S01]  /*00f0*/  STG.E desc[UR4][R4.64], R7 ;  /* 0x0000000704007986 */ /* 0x000fe2000c101904 */
[----:B------:R-:W-:Y:S05]  /*0100*/  EXIT ;  /* 0x000000000000794d */ /* 0x000fea0003800000 */
.L_x_11:
        /* <DEDUP_REMOVED lines=15> */
.L_x_96:


//--------------------- .text.vectorSigmoid       --------------------------
	.section	.text.vectorSigmoid,"ax",@progbits
	.align	128
        .global         vectorSigmoid
        .type           vectorSigmoid,@function
        .size           vectorSigmoid,(.L_x_89 - vectorSigmoid)
        .other          vectorSigmoid,@"STO_CUDA_ENTRY STV_DEFAULT"
vectorSigmoid:
.text.vectorSigmoid:
        /* <DEDUP_REMOVED lines=12> */
[----:B------:R-:W-:Y:S01]  /*00c0*/  IMAD.MOV.U32 R7, RZ, RZ, 0x3bbb989d ;  /* 0x3bbb989dff077424 */ /* 0x000fe200078e00ff */
[----:B------:R-:W-:Y:S01]  /*00d0*/  BSSY.RECONVERGENT B0, `(.L_x_12) ;  /* 0x0000015000007945 */ /* 0x000fe20003800200 */
[----:B------:R-:W-:Y:S02]  /*00e0*/  IMAD.MOV.U32 R9, RZ, RZ, 0x437c0000 ;  /* 0x437c0000ff097424 */ /* 0x000fe400078e00ff */
[----:B--2---:R-:W-:-:S04]  /*00f0*/  FFMA.SAT R0, R4, -R7, 0.5 ;  /* 0x3f00000004007423 */ /* 0x004fc80000002807 */
[----:B------:R-:W-:-:S04]  /*0100*/  FFMA.RM R0, R0, R9, 12582913 ;  /* 0x4b40000100007423 */ /* 0x000fc80000004009 */
[C---:B------:R-:W-:Y:S01]  /*0110*/  FADD R7, R0.reuse, -12583039 ;  /* 0xcb40007f00077421 */ /* 0x040fe20000000000 */
[----:B------:R-:W-:-:S03]  /*0120*/  SHF.L.U32 R0, R0, 0x17, RZ ;  /* 0x0000001700007819 */ /* 0x000fc600000006ff */
[----:B------:R-:W-:-:S04]  /*0130*/  FFMA R7, R4, -1.4426950216293334961, -R7 ;  /* 0xbfb8aa3b04077823 */ /* 0x000fc80000000807 */
[----:B------:R-:W-:-:S06]  /*0140*/  FFMA R7, R4, -1.925963033500011079e-08, R7 ;  /* 0xb2a5706004077823 */ /* 0x000fcc0000000007 */
[----:B------:R-:W0:Y:S02]  /*0150*/  MUFU.EX2 R7, R7 ;  /* 0x0000000700077308 */ /* 0x000e240000000800 */
[----:B0-----:R-:W-:-:S04]  /*0160*/  FFMA R0, R0, R7, 1 ;  /* 0x3f80000000007423 */ /* 0x001fc80000000007 */
[----:B------:R-:W-:-:S05]  /*0170*/  VIADD R2, R0, 0x1800000 ;  /* 0x0180000000027836 */ /* 0x000fca0000000000 */
[----:B------:R-:W-:-:S04]  /*0180*/  LOP3.LUT R2, R2, 0x7f800000, RZ, 0xc0, !PT ;  /* 0x7f80000002027812 */ /* 0x000fc800078ec0ff */
[----:B------:R-:W-:-:S13]  /*0190*/  ISETP.GT.U32.AND P0, PT, R2, 0x1ffffff, PT ;  /* 0x01ffffff0200780c */ /* 0x000fda0003f04070 */
[----:B------:R-:W-:Y:S05]  /*01a0*/  @P0 BRA `(.L_x_13) ;  /* 0x00000000000c0947 */ /* 0x000fea0003800000 */
[----:B------:R-:W-:-:S07]  /*01b0*/  MOV R4, 0x1d0 ;  /* 0x000001d000047802 */ /* 0x000fce0000000f00 */
[----:B------:R-:W-:Y:S05]  /*01c0*/  CALL.REL.NOINC `($__internal_0_$__cuda_sm20_rcp_rn_f32_slowpath) ;  /* 0x0000000000287944 */ /* 0x000fea0003c00000 */
[----:B------:R-:W-:Y:S05]  /*01d0*/  BRA `(.L_x_14) ;  /* 0x0000000000107947 */ /* 0x000fea0003800000 */
.L_x_13:
[----:B------:R-:W0:Y:S02]  /*01e0*/  MUFU.RCP R7, R0 ;  /* 0x0000000000077308 */ /* 0x000e240000001000 */
[----:B0-----:R-:W-:-:S04]  /*01f0*/  FFMA R2, R0, R7, -1 ;  /* 0xbf80000000027423 */ /* 0x001fc80000000007 */
[----:B------:R-:W-:-:S04]  /*0200*/  FADD.FTZ R2, -R2, -RZ ;  /* 0x800000ff02027221 */ /* 0x000fc80000010100 */
[----:B------:R-:W-:-:S07]  /*0210*/  FFMA R7, R7, R2, R7 ;  /* 0x0000000207077223 */ /* 0x000fce0000000007 */
.L_x_14:
[----:B------:R-:W-:Y:S05]  /*0220*/  BSYNC.RECONVERGENT B0 ;  /* 0x0000000000007941 */ /* 0x000fea0003800200 */
.L_x_12:
[----:B------:R-:W0:Y:S02]  /*0230*/  LDC.64 R4, c[0x0][0x388] ;  /* 0x0000e200ff047b82 */ /* 0x000e240000000a00 */
[----:B0-----:R-:W-:-:S05]  /*0240*/  IMAD.WIDE R2, R3, 0x4, R4 ;  /* 0x0000000403027825 */ /* 0x001fca00078e0204 */
[----:B------:R-:W-:Y:S01]  /*0250*/  STG.E desc[UR4][R2.64], R7 ;  /* 0x0000000702007986 */ /* 0x000fe2000c101904 */
[----:B------:R-:W-:Y:S05]  /*0260*/  EXIT ;  /* 0x000000000000794d */ /* 0x000fea0003800000 */
        .weak           $__internal_0_$__cuda_sm20_rcp_rn_f32_slowpath
        .type           $__internal_0_$__cuda_sm20_rcp_rn_f32_slowpath,@function
        .size           $__internal_0_$__cuda_sm20_rcp_rn_f32_slowpath,(.L_x_89 - $__internal_0_$__cuda_sm20_rcp_rn_f32_slowpath)
$__internal_0_$__cuda_sm20_rcp_rn_f32_slowpath:
[----:B------:R-:W-:Y:S01]  /*0270*/  IMAD.SHL.U32 R2, R0, 0x2, RZ ;  /* 0x0000000200027824 */ /* 0x000fe200078e00ff */
[----:B------:R-:W-:Y:S04]  /*0280*/  BSSY.RECONVERGENT B1, `(.L_x_15) ;  /* 0x0000030000017945 */ /* 0x000fe80003800200 */
[----:B------:R-:W-:-:S04]  /*0290*/  SHF.R.U32.HI R2, RZ, 0x18, R2 ;  /* 0x00000018ff027819 */ /* 0x000fc80000011602 */
[----:B------:R-:W-:-:S13]  /*02a0*/  ISETP.NE.U32.AND P0, PT, R2, RZ, PT ;  /* 0x000000ff0200720c */ /* 0x000fda0003f05070 */
[----:B------:R-:W-:Y:S05]  /*02b0*/  @P0 BRA `(.L_x_16) ;  /* 0x0000000000280947 */ /* 0x000fea0003800000 */
[----:B------:R-:W-:-:S04]  /*02c0*/  SHF.L.U32 R2, R0, 0x1, RZ ;  /* 0x0000000100027819 */ /* 0x000fc800000006ff */
[----:B------:R-:W-:-:S13]  /*02d0*/  ISETP.NE.AND P0, PT, R2, RZ, PT ;  /* 0x000000ff0200720c */ /* 0x000fda0003f05270 */
[----:B------:R-:W-:Y:S01]  /*02e0*/  @P0 FFMA R6, R0, 1.84467440737095516160e+19, RZ ;  /* 0x5f80000000060823 */ /* 0x000fe200000000ff */
[----:B------:R-:W-:Y:S08]  /*02f0*/  @!P0 MUFU.RCP R5, R0 ;  /* 0x0000000000058308 */ /* 0x000ff00000001000 */
[----:B------:R-:W0:Y:S02]  /*0300*/  @P0 MUFU.RCP R7, R6 ;  /* 0x0000000600070308 */ /* 0x000e240000001000 */
[----:B0-----:R-:W-:-:S04]  /*0310*/  @P0 FFMA R2, R6, R7, -1 ;  /* 0xbf80000006020423 */ /* 0x001fc80000000007 */
[----:B------:R-:W-:-:S04]  /*0320*/  @P0 FADD.FTZ R2, -R2, -RZ ;  /* 0x800000ff02020221 */ /* 0x000fc80000010100 */
[----:B------:R-:W-:-:S04]  /*0330*/  @P0 FFMA R2, R7, R2, R7 ;  /* 0x0000000207020223 */ /* 0x000fc80000000007 */
[----:B------:R-:W-:Y:S01]  /*0340*/  @P0 FFMA R5, R2, 1.84467440737095516160e+19, RZ ;  /* 0x5f80000002050823 */ /* 0x000fe200000000ff */
[----:B------:R-:W-:Y:S06]  /*0350*/  BRA `(.L_x_17) ;  /* 0x0000000000887947 */ /* 0x000fec0003800000 */
.L_x_16:
[----:B------:R-:W-:-:S05]  /*0360*/  VIADD R5, R2, 0xffffff03 ;  /* 0xffffff0302057836 */ /* 0x000fca0000000000 */
[----:B------:R-:W-:-:S13]  /*0370*/  ISETP.GT.U32.AND P0, PT, R5, 0x1, PT ;  /* 0x000000010500780c */ /* 0x000fda0003f04070 */
[----:B------:R-:W-:Y:S05]  /*0380*/  @P0 BRA `(.L_x_18) ;  /* 0x0000000000780947 */ /* 0x000fea0003800000 */
[----:B------:R-:W-:Y:S01]  /*0390*/  LOP3.LUT R6, R0, 0x7fffff, RZ, 0xc0, !PT ;  /* 0x007fffff00067812 */ /* 0x000fe200078ec0ff */
[----:B------:R-:W-:-:S03]  /*03a0*/  IMAD.MOV.U32 R10, RZ, RZ, 0x3 ;  /* 0x00000003ff0a7424 */ /* 0x000fc600078e00ff */
[----:B------:R-:W-:Y:S02]  /*03b0*/  LOP3.LUT R6, R6, 0x3f800000, RZ, 0xfc, !PT ;  /* 0x3f80000006067812 */ /* 0x000fe400078efcff */
[----:B------:R-:W-:Y:S02]  /*03c0*/  SHF.L.U32 R11, R10, R5, RZ ;  /* 0x000000050a0b7219 */ /* 0x000fe400000006ff */
[----:B------:R-:W0:Y:S02]  /*03d0*/  MUFU.RCP R7, R6 ;  /* 0x0000000600077308 */ /* 0x000e240000001000 */
[----:B0-----:R-:W-:-:S04]  /*03e0*/  FFMA R8, R6, R7, -1 ;  /* 0xbf80000006087423 */ /* 0x001fc80000000007 */
[----:B------:R-:W-:-:S04]  /*03f0*/  FADD.FTZ R8, -R8, -RZ ;  /* 0x800000ff08087221 */ /* 0x000fc80000010100 */
[CCC-:B------:R-:W-:Y:S01]  /*0400*/  FFMA.RM R9, R7.reuse, R8.reuse, R7.reuse ;  /* 0x0000000807097223 */ /* 0x1c0fe20000004007 */
[----:B------:R-:W-:-:S04]  /*0410*/  FFMA.RP R8, R7, R8, R7 ;  /* 0x0000000807087223 */ /* 0x000fc80000008007 */
[C---:B------:R-:W-:Y:S02]  /*0420*/  LOP3.LUT R7, R9.reuse, 0x7fffff, RZ, 0xc0, !PT ;  /* 0x007fffff09077812 */ /* 0x040fe400078ec0ff */
[----:B------:R-:W-:Y:S02]  /*0430*/  FSETP.NEU.FTZ.AND P0, PT, R9, R8, PT ;  /* 0x000000080900720b */ /* 0x000fe40003f1d000 */
[----:B------:R-:W-:Y:S02]  /*0440*/  LOP3.LUT R8, R7, 0x800000, RZ, 0xfc, !PT ;  /* 0x0080000007087812 */ /* 0x000fe400078efcff */
[----:B------:R-:W-:Y:S02]  /*0450*/  SEL R7, RZ, 0xffffffff, !P0 ;  /* 0xffffffffff077807 */ /* 0x000fe40004000000 */
[----:B------:R-:W-:Y:S02]  /*0460*/  LOP3.LUT R6, R11, R8, RZ, 0xc0, !PT ;  /* 0x000000080b067212 */ /* 0x000fe400078ec0ff */
[----:B------:R-:W-:-:S02]  /*0470*/  IADD3 R7, PT, PT, -R7, RZ, RZ ;  /* 0x000000ff07077210 */ /* 0x000fc40007ffe1ff */
[-C--:B------:R-:W-:Y:S02]  /*0480*/  SHF.R.U32.HI R6, RZ, R5.reuse, R6 ;  /* 0x00000005ff067219 */ /* 0x080fe40000011606 */
[----:B------:R-:W-:Y:S02]  /*0490*/  LOP3.LUT P1, RZ, R7, R5, R8, 0xf8, !PT ;  /* 0x0000000507ff7212 */ /* 0x000fe4000782f808 */
[C---:B------:R-:W-:Y:S02]  /*04a0*/  LOP3.LUT P0, RZ, R6.reuse, 0x1, RZ, 0xc0, !PT ;  /* 0x0000000106ff7812 */ /* 0x040fe4000780c0ff */
[----:B------:R-:W-:-:S04]  /*04b0*/  LOP3.LUT P2, RZ, R6, 0x2, RZ, 0xc0, !PT ;  /* 0x0000000206ff7812 */ /* 0x000fc8000784c0ff */
[----:B------:R-:W-:Y:S02]  /*04c0*/  PLOP3.LUT P0, PT, P0, P1, P2, 0xe0, 0x0 ;  /* 0x000000000000781c */ /* 0x000fe40000703c20 */
[----:B------:R-:W-:Y:S02]  /*04d0*/  LOP3.LUT P1, RZ, R0, 0x7fffff, RZ, 0xc0, !PT ;  /* 0x007fffff00ff7812 */ /* 0x000fe4000782c0ff */
[----:B------:R-:W-:-:S05]  /*04e0*/  SEL R5, RZ, 0x1, !P0 ;  /* 0x00000001ff057807 */ /* 0x000fca0004000000 */
[----:B------:R-:W-:-:S05]  /*04f0*/  IMAD.MOV R5, RZ, RZ, -R5 ;  /* 0x000000ffff057224 */ /* 0x000fca00078e0a05 */
[----:B------:R-:W-:Y:S02]  /*0500*/  ISETP.GE.AND P0, PT, R5, RZ, PT ;  /* 0x000000ff0500720c */ /* 0x000fe40003f06270 */
[----:B------:R-:W-:-:S04]  /*0510*/  IADD3 R5, PT, PT, R2, -0xfc, RZ ;  /* 0xffffff0402057810 */ /* 0x000fc80007ffe0ff */
[----:B------:R-:W-:-:S07]  /*0520*/  SHF.R.U32.HI R5, RZ, R5, R8 ;  /* 0x00000005ff057219 */ /* 0x000fce0000011608 */
[----:B------:R-:W-:-:S05]  /*0530*/  @!P0 VIADD R5, R5, 0x1 ;  /* 0x0000000105058836 */ /* 0x000fca0000000000 */
[----:B------:R-:W-:-:S04]  /*0540*/  @!P1 SHF.L.U32 R5, R5, 0x1, RZ ;  /* 0x0000000105059819 */ /* 0x000fc800000006ff */
[----:B------:R-:W-:Y:S01]  /*0550*/  LOP3.LUT R5, R5, 0x80000000, R0, 0xf8, !PT ;  /* 0x8000000005057812 */ /* 0x000fe200078ef800 */
[----:B------:R-:W-:Y:S06]  /*0560*/  BRA `(.L_x_17) ;  /* 0x0000000000047947 */ /* 0x000fec0003800000 */
.L_x_18:
[----:B------:R0:W1:Y:S02]  /*0570*/  MUFU.RCP R5, R0 ;  /* 0x0000000000057308 */ /* 0x0000640000001000 */
.L_x_17:
[----:B------:R-:W-:Y:S05]  /*0580*/  BSYNC.RECONVERGENT B1 ;  /* 0x0000000000017941 */ /* 0x000fea0003800200 */
.L_x_15:
[----:B-1----:R-:W-:Y:S02]  /*0590*/  IMAD.MOV.U32 R7, RZ, RZ, R5 ;  /* 0x000000ffff077224 */ /* 0x002fe400078e0005 */
[----:B------:R-:W-:-:S04]  /*05a0*/  HFMA2 R5, -RZ, RZ, 0, 0 ;  /* 0x00000000ff057431 */ /* 0x000fc800000001ff */
[----:B0-----:R-:W-:Y:S05]  /*05b0*/  RET.REL.NODEC R4 `(vectorSigmoid) ;  /* 0xfffffff804907950 */ /* 0x001fea0003c3ffff */
.L_x_19:
        /* <DEDUP_REMOVED lines=12> */
.L_x_89:


//--------------------- .text.vectorElementWiseDivVector --------------------------
	.section	.text.vectorElementWiseDivVector,"ax",@progbits
	.align	128
        .global         vectorElementWiseDivVector
        .type           vectorElementWiseDivVector,@function
        .size           vectorElementWiseDivVector,(.L_x_90 - vectorElementWiseDivVector)
        .other          vectorElementWiseDivVector,@"STO_CUDA_ENTRY STV_DEFAULT"
vectorElementWiseDivVector:
.text.vectorElementWiseDivVector:
        /* <DEDUP_REMOVED lines=11> */
[----:B0-----:R-:W-:-:S05]  /*00b0*/  IMAD.WIDE R6, R2, 0x4, R6 ;  /* 0x0000000402067825 */ /* 0x001fca00078e0206 */
[----:B-1----:R-:W3:Y:S01]  /*00c0*/  LDG.E R3, desc[UR4][R6.64] ;  /* 0x0000000406037981 */ /* 0x002ee2000c1e1900 */
[----:B--2---:R-:W-:-:S05]  /*00d0*/  IMAD.WIDE R4, R2, 0x4, R4 ;  /* 0x0000000402047825 */ /* 0x004fca00078e0204 */
[----:B------:R-:W2:Y:S01]  /*00e0*/  LDG.E R0, desc[UR4][R4.64] ;  /* 0x0000000404007981 */ /* 0x000ea2000c1e1900 */
[----:B------:R-:W-:Y:S01]  /*00f0*/  BSSY.RECONVERGENT B0, `(.L_x_20) ;  /* 0x000000c000007945 */ /* 0x000fe20003800200 */
[----:B---3--:R-:W0:Y:S08]  /*0100*/  MUFU.RCP R8, R3 ;  /* 0x0000000300087308 */ /* 0x008e300000001000 */
[----:B--2---:R-:W1:Y:S01]  /*0110*/  FCHK P0, R0, R3 ;  /* 0x0000000300007302 */ /* 0x004e620000000000 */
[----:B0-----:R-:W-:-:S04]  /*0120*/  FFMA R9, -R3, R8, 1 ;  /* 0x3f80000003097423 */ /* 0x001fc80000000108 */
[----:B------:R-:W-:-:S04]  /*0130*/  FFMA R9, R8, R9, R8 ;  /* 0x0000000908097223 */ /* 0x000fc80000000008 */
[----:B------:R-:W-:-:S04]  /*0140*/  FFMA R8, R0, R9, RZ ;  /* 0x0000000900087223 */ /* 0x000fc800000000ff */
[----:B------:R-:W-:-:S04]  /*0150*/  FFMA R10, -R3, R8, R0 ;  /* 0x00000008030a7223 */ /* 0x000fc80000000100 */
[----:B------:R-:W-:Y:S01]  /*0160*/  FFMA R9, R9, R10, R8 ;  /* 0x0000000a09097223 */ /* 0x000fe20000000008 */
[----:B-1----:R-:W-:Y:S06]  /*0170*/  @!P0 BRA `(.L_x_21) ;  /* 0x00000000000c8947 */ /* 0x002fec0003800000 */
[----:B------:R-:W-:-:S07]  /*0180*/  MOV R4, 0x1a0 ;  /* 0x000001a000047802 */ /* 0x000fce0000000f00 */
[----:B------:R-:W-:Y:S05]  /*0190*/  CALL.REL.NOINC `($__internal_1_$__cuda_sm3x_div_rn_noftz_f32_slowpath) ;  /* 0x0000000000187944 */ /* 0x000fea0003c00000 */
[----:B------:R-:W-:-:S07]  /*01a0*/  IMAD.MOV.U32 R9, RZ, RZ, R0 ;  /* 0x000000ffff097224 */ /* 0x000fce00078e0000 */
.L_x_21:
[----:B------:R-:W-:Y:S05]  /*01b0*/  BSYNC.RECONVERGENT B0 ;  /* 0x0000000000007941 */ /* 0x000fea0003800200 */
.L_x_20:
[----:B------:R-:W0:Y:S02]  /*01c0*/  LDC.64 R4, c[0x0][0x390] ;  /* 0x0000e400ff047b82 */ /* 0x000e240000000a00 */
[----:B0-----:R-:W-:-:S05]  /*01d0*/  IMAD.WIDE R2, R2, 0x4, R4 ;  /* 0x0000000402027825 */ /* 0x001fca00078e0204 */
[----:B------:R-:W-:Y:S01]  /*01e0*/  STG.E desc[UR4][R2.64], R9 ;  /* 0x0000000902007986 */ /* 0x000fe2000c101904 */
[----:B------:R-:W-:Y:S05]  /*01f0*/  EXIT ;  /* 0x000000000000794d */ /* 0x000fea0003800000 */
        .weak           $__internal_1_$__cuda_sm3x_div_rn_noftz_f32_slowpath
        .type           $__internal_1_$__cuda_sm3x_div_rn_noftz_f32_slowpath,@function
        .size           $__internal_1_$__cuda_sm3x_div_rn_noftz_f32_slowpath,(.L_x_90 - $__internal_1_$__cuda_sm3x_div_rn_noftz_f32_slowpath)
$__internal_1_$__cuda_sm3x_div_rn_noftz_f32_slowpath:
[--C-:B------:R-:W-:Y:S01]  /*0200*/  SHF.R.U32.HI R6, RZ, 0x17, R3.reuse ;  /* 0x00000017ff067819 */ /* 0x100fe20000011603 */
[----:B------:R-:W-:Y:S01]  /*0210*/  BSSY.RECONVERGENT B1, `(.L_x_22) ;  /* 0x0000064000017945 */ /* 0x000fe20003800200 */
[--C-:B------:R-:W-:Y:S01]  /*0220*/  SHF.R.U32.HI R5, RZ, 0x17, R0.reuse ;  /* 0x00000017ff057819 */ /* 0x100fe20000011600 */
[----:B------:R-:W-:Y:S01]  /*0230*/  IMAD.MOV.U32 R7, RZ, RZ, R0 ;  /* 0x000000ffff077224 */ /* 0x000fe200078e0000 */
[----:B------:R-:W-:Y:S01]  /*0240*/  LOP3.LUT R6, R6, 0xff, RZ, 0xc0, !PT ;  /* 0x000000ff06067812 */ /* 0x000fe200078ec0ff */
[----:B------:R-:W-:Y:S01]  /*0250*/  IMAD.MOV.U32 R8, RZ, RZ, R3 ;  /* 0x000000ffff087224 */ /* 0x000fe200078e0003 */
[----:B------:R-:W-:-:S03]  /*0260*/  LOP3.LUT R5, R5, 0xff, RZ, 0xc0, !PT ;  /* 0x000000ff05057812 */ /* 0x000fc600078ec0ff */
[----:B------:R-:W-:Y:S02]  /*0270*/  VIADD R11, R6, 0xffffffff ;  /* 0xffffffff060b7836 */ /* 0x000fe40000000000 */
[----:B------:R-:W-:-:S03]  /*0280*/  VIADD R10, R5, 0xffffffff ;  /* 0xffffffff050a7836 */ /* 0x000fc60000000000 */
[----:B------:R-:W-:-:S04]  /*0290*/  ISETP.GT.U32.AND P0, PT, R11, 0xfd, PT ;  /* 0x000000fd0b00780c */ /* 0x000fc80003f04070 */
[----:B------:R-:W-:-:S13]  /*02a0*/  ISETP.GT.U32.OR P0, PT, R10, 0xfd, P0 ;  /* 0x000000fd0a00780c */ /* 0x000fda0000704470 */
[----:B------:R-:W-:Y:S01]  /*02b0*/  @!P0 IMAD.MOV.U32 R9, RZ, RZ, RZ ;  /* 0x000000ffff098224 */ /* 0x000fe200078e00ff */
[----:B------:R-:W-:Y:S06]  /*02c0*/  @!P0 BRA `(.L_x_23) ;  /* 0x00000000005c8947 */ /* 0x000fec0003800000 */
[----:B------:R-:W-:Y:S02]  /*02d0*/  FSETP.GTU.FTZ.AND P0, PT, |R0|, +INF , PT ;  /* 0x7f8000000000780b */ /* 0x000fe40003f1c200 */
[----:B------:R-:W-:-:S04]  /*02e0*/  FSETP.GTU.FTZ.AND P1, PT, |R3|, +INF , PT ;  /* 0x7f8000000300780b */ /* 0x000fc80003f3c200 */
[----:B------:R-:W-:-:S13]  /*02f0*/  PLOP3.LUT P0, PT, P0, P1, PT, 0xf8, 0x8f ;  /* 0x00000000008f781c */ /* 0x000fda0000703f70 */
[----:B------:R-:W-:Y:S05]  /*0300*/  @P0 BRA `(.L_x_24) ;  /* 0x00000004004c0947 */ /* 0x000fea0003800000 */
[----:B------:R-:W-:-:S13]  /*0310*/  LOP3.LUT P0, RZ, R8, 0x7fffffff, R7, 0xc8, !PT ;  /* 0x7fffffff08ff7812 */ /* 0x000fda000780c807 */
[----:B------:R-:W-:Y:S05]  /*0320*/  @!P0 BRA `(.L_x_25) ;  /* 0x00000004003c8947 */ /* 0x000fea0003800000 */
[C---:B------:R-:W-:Y:S02]  /*0330*/  FSETP.NEU.FTZ.AND P2, PT, |R0|.reuse, +INF , PT ;  /* 0x7f8000000000780b */ /* 0x040fe40003f5d200 */
[----:B------:R-:W-:Y:S02]  /*0340*/  FSETP.NEU.FTZ.AND P1, PT, |R3|, +INF , PT ;  /* 0x7f8000000300780b */ /* 0x000fe40003f3d200 */
[----:B------:R-:W-:-:S11]  /*0350*/  FSETP.NEU.FTZ.AND P0, PT, |R0|, +INF , PT ;  /* 0x7f8000000000780b */ /* 0x000fd60003f1d200 */
[----:B------:R-:W-:Y:S05]  /*0360*/  @!P1 BRA !P2, `(.L_x_25) ;  /* 0x00000004002c9947 */ /* 0x000fea0005000000 */
[----:B------:R-:W-:-:S04]  /*0370*/  LOP3.LUT P2, RZ, R7, 0x7fffffff, RZ, 0xc0, !PT ;  /* 0x7fffffff07ff7812 */ /* 0x000fc8000784c0ff */
[----:B------:R-:W-:-:S13]  /*0380*/  PLOP3.LUT P1, PT, P1, P2, PT, 0x2f, 0xf2 ;  /* 0x0000000000f2781c */ /* 0x000fda0000f24577 */
[----:B------:R-:W-:Y:S05]  /*0390*/  @P1 BRA `(.L_x_26) ;  /* 0x0000000400181947 */ /* 0x000fea0003800000 */
[----:B------:R-:W-:-:S04]  /*03a0*/  LOP3.LUT P1, RZ, R8, 0x7fffffff, RZ, 0xc0, !PT ;  /* 0x7fffffff08ff7812 */ /* 0x000fc8000782c0ff */
[----:B------:R-:W-:-:S13]  /*03b0*/  PLOP3.LUT P0, PT, P0, P1, PT, 0x2f, 0xf2 ;  /* 0x0000000000f2781c */ /* 0x000fda0000702577 */
[----:B------:R-:W-:Y:S05]  /*03c0*/  @P0 BRA `(.L_x_27) ;  /* 0x0000000400000947 */ /* 0x000fea0003800000 */
[----:B------:R-:W-:Y:S02]  /*03d0*/  ISETP.GE.AND P0, PT, R10, RZ, PT ;  /* 0x000000ff0a00720c */ /* 0x000fe40003f06270 */
[----:B------:R-:W-:-:S11]  /*03e0*/  ISETP.GE.AND P1, PT, R11, RZ, PT ;  /* 0x000000ff0b00720c */ /* 0x000fd60003f26270 */
[----:B------:R-:W-:Y:S02]  /*03f0*/  @P0 IMAD.MOV.U32 R9, RZ, RZ, RZ ;  /* 0x000000ffff090224 */ /* 0x000fe400078e00ff */
[----:B------:R-:W-:Y:S01]  /*0400*/  @!P0 FFMA R7, R0, 1.84467440737095516160e+19, RZ ;  /* 0x5f80000000078823 */ /* 0x000fe200000000ff */
[----:B------:R-:W-:Y:S02]  /*0410*/  @!P0 IMAD.MOV.U32 R9, RZ, RZ, -0x40 ;  /* 0xffffffc0ff098424 */ /* 0x000fe400078e00ff */
[----:B------:R-:W-:Y:S02]  /*0420*/  @!P1 FFMA R8, R3, 1.84467440737095516160e+19, RZ ;  /* 0x5f80000003089823 */ /* 0x000fe400000000ff */
[----:B------:R-:W-:-:S07]  /*0430*/  @!P1 VIADD R9, R9, 0x40 ;  /* 0x0000004009099836 */ /* 0x000fce0000000000 */
.L_x_23:
[----:B------:R-:W-:Y:S01]  /*0440*/  LEA R3, R6, 0xc0800000, 0x17 ;  /* 0xc080000006037811 */ /* 0x000fe200078eb8ff */
[----:B------:R-:W-:Y:S01]  /*0450*/  VIADD R5, R5, 0xffffff81 ;  /* 0xffffff8105057836 */ /* 0x000fe20000000000 */
[----:B------:R-:W-:Y:S03]  /*0460*/  BSSY.RECONVERGENT B2, `(.L_x_28) ;  /* 0x0000035000027945 */ /* 0x000fe60003800200 */
[----:B------:R-:W-:Y:S01]  /*0470*/  IMAD.IADD R3, R8, 0x1, -R3 ;  /* 0x0000000108037824 */ /* 0x000fe200078e0a03 */
[C---:B------:R-:W-:Y:S01]  /*0480*/  IADD3 R6, PT, PT, R5.reuse, 0x7f, -R6 ;  /* 0x0000007f05067810 */ /* 0x040fe20007ffe806 */
[----:B------:R-:W-:Y:S02]  /*0490*/  IMAD R0, R5, -0x800000, R7 ;  /* 0xff80000005007824 */ /* 0x000fe400078e0207 */
[----:B------:R-:W0:Y:S01]  /*04a0*/  MUFU.RCP R8, R3 ;  /* 0x0000000300087308 */ /* 0x000e220000001000 */
[----:B------:R-:W-:Y:S01]  /*04b0*/  FADD.FTZ R11, -R3, -RZ ;  /* 0x800000ff030b7221 */ /* 0x000fe20000010100 */
[----:B------:R-:W-:-:S03]  /*04c0*/  IMAD.IADD R6, R6, 0x1, R9 ;  /* 0x0000000106067824 */ /* 0x000fc600078e0209 */
[----:B0-----:R-:W-:-:S04]  /*04d0*/  FFMA R13, R8, R11, 1 ;  /* 0x3f800000080d7423 */ /* 0x001fc8000000000b */
[----:B------:R-:W-:-:S04]  /*04e0*/  FFMA R10, R8, R13, R8 ;  /* 0x0000000d080a7223 */ /* 0x000fc80000000008 */
[----:B------:R-:W-:-:S04]  /*04f0*/  FFMA R7, R0, R10, RZ ;  /* 0x0000000a00077223 */ /* 0x000fc800000000ff */
[----:B------:R-:W-:-:S04]  /*0500*/  FFMA R8, R11, R7, R0 ;  /* 0x000000070b087223 */ /* 0x000fc80000000000 */
[----:B------:R-:W-:-:S04]  /*0510*/  FFMA R7, R10, R8, R7 ;  /* 0x000000080a077223 */ /* 0x000fc80000000007 */
[----:B------:R-:W-:-:S04]  /*0520*/  FFMA R8, R11, R7, R0 ;  /* 0x000000070b087223 */ /* 0x000fc80000000000 */
[----:B------:R-:W-:-:S05]  /*0530*/  FFMA R0, R10, R8, R7 ;  /* 0x000000080a007223 */ /* 0x000fca0000000007 */
[----:B------:R-:W-:-:S04]  /*0540*/  SHF.R.U32.HI R3, RZ, 0x17, R0 ;  /* 0x00000017ff037819 */ /* 0x000fc80000011600 */
[----:B------:R-:W-:-:S05]  /*0550*/  LOP3.LUT R3, R3, 0xff, RZ, 0xc0, !PT ;  /* 0x000000ff03037812 */ /* 0x000fca00078ec0ff */
[----:B------:R-:W-:-:S04]  /*0560*/  IMAD.IADD R9, R3, 0x1, R6 ;  /* 0x0000000103097824 */ /* 0x000fc800078e0206 */
[----:B------:R-:W-:-:S05]  /*0570*/  VIADD R3, R9, 0xffffffff ;  /* 0xffffffff09037836 */ /* 0x000fca0000000000 */
[----:B------:R-:W-:-:S13]  /*0580*/  ISETP.GE.U32.AND P0, PT, R3, 0xfe, PT ;  /* 0x000000fe0300780c */ /* 0x000fda0003f06070 */
[----:B------:R-:W-:Y:S05]  /*0590*/  @!P0 BRA `(.L_x_29) ;  /* 0x0000000000808947 */ /* 0x000fea0003800000 */
[----:B------:R-:W-:-:S13]  /*05a0*/  ISETP.GT.AND P0, PT, R9, 0xfe, PT ;  /* 0x000000fe0900780c */ /* 0x000fda0003f04270 */
[----:B------:R-:W-:Y:S05]  /*05b0*/  @P0 BRA `(.L_x_30) ;  /* 0x00000000006c0947 */ /* 0x000fea0003800000 */
[----:B------:R-:W-:-:S13]  /*05c0*/  ISETP.GE.AND P0, PT, R9, 0x1, PT ;  /* 0x000000010900780c */ /* 0x000fda0003f06270 */
[----:B------:R-:W-:Y:S05]  /*05d0*/  @P0 BRA `(.L_x_31) ;  /* 0x0000000000740947 */ /* 0x000fea0003800000 */
[----:B------:R-:W-:Y:S02]  /*05e0*/  ISETP.GE.AND P0, PT, R9, -0x18, PT ;  /* 0xffffffe80900780c */ /* 0x000fe40003f06270 */
[----:B------:R-:W-:-:S11]  /*05f0*/  LOP3.LUT R0, R0, 0x80000000, RZ, 0xc0, !PT ;  /* 0x8000000000007812 */ /* 0x000fd600078ec0ff */
[----:B------:R-:W-:Y:S05]  /*0600*/  @!P0 BRA `(.L_x_31) ;  /* 0x0000000000688947 */ /* 0x000fea0003800000 */
[CCC-:B------:R-:W-:Y:S01]  /*0610*/  FFMA.RZ R3, R10.reuse, R8.reuse, R7.reuse ;  /* 0x000000080a037223 */ /* 0x1c0fe2000000c007 */
[CCC-:B------:R-:W-:Y:S01]  /*0620*/  FFMA.RM R6, R10.reuse, R8.reuse, R7.reuse ;  /* 0x000000080a067223 */ /* 0x1c0fe20000004007 */
[C---:B------:R-:W-:Y:S02]  /*0630*/  ISETP.NE.AND P2, PT, R9.reuse, RZ, PT ;  /* 0x000000ff0900720c */ /* 0x040fe40003f45270 */
[----:B------:R-:W-:Y:S02]  /*0640*/  ISETP.NE.AND P1, PT, R9, RZ, PT ;  /* 0x000000ff0900720c */ /* 0x000fe40003f25270 */
[----:B------:R-:W-:Y:S01]  /*0650*/  LOP3.LUT R5, R3, 0x7fffff, RZ, 0xc0, !PT ;  /* 0x007fffff03057812 */ /* 0x000fe200078ec0ff */
[----:B------:R-:W-:Y:S01]  /*0660*/  FFMA.RP R3, R10, R8, R7 ;  /* 0x000000080a037223 */ /* 0x000fe20000008007 */
[----:B------:R-:W-:Y:S02]  /*0670*/  VIADD R8, R9, 0x20 ;  /* 0x0000002009087836 */ /* 0x000fe40000000000 */
[----:B------:R-:W-:Y:S01]  /*0680*/  LOP3.LUT R5, R5, 0x800000, RZ, 0xfc, !PT ;  /* 0x0080000005057812 */ /* 0x000fe200078efcff */
[----:B------:R-:W-:Y:S01]  /*0690*/  IMAD.MOV R7, RZ, RZ, -R9 ;  /* 0x000000ffff077224 */ /* 0x000fe200078e0a09 */
[----:B------:R-:W-:-:S02]  /*06a0*/  FSETP.NEU.FTZ.AND P0, PT, R3, R6, PT ;  /* 0x000000060300720b */ /* 0x000fc40003f1d000 */
[----:B------:R-:W-:Y:S02]  /*06b0*/  SHF.L.U32 R8, R5, R8, RZ ;  /* 0x0000000805087219 */ /* 0x000fe400000006ff */
[----:B------:R-:W-:Y:S02]  /*06c0*/  SEL R6, R7, RZ, P2 ;  /* 0x000000ff07067207 */ /* 0x000fe40001000000 */
[----:B------:R-:W-:Y:S02]  /*06d0*/  ISETP.NE.AND P1, PT, R8, RZ, P1 ;  /* 0x000000ff0800720c */ /* 0x000fe40000f25270 */
[----:B------:R-:W-:Y:S02]  /*06e0*/  SHF.R.U32.HI R6, RZ, R6, R5 ;  /* 0x00000006ff067219 */ /* 0x000fe40000011605 */
[----:B------:R-:W-:Y:S02]  /*06f0*/  PLOP3.LUT P0, PT, P0, P1, PT, 0xf8, 0x8f ;  /* 0x00000000008f781c */ /* 0x000fe40000703f70 */
[----:B------:R-:W-:-:S02]  /*0700*/  SHF.R.U32.HI R8, RZ, 0x1, R6 ;  /* 0x00000001ff087819 */ /* 0x000fc40000011606 */
[----:B------:R-:W-:-:S04]  /*0710*/  SEL R3, RZ, 0x1, !P0 ;  /* 0x00000001ff037807 */ /* 0x000fc80004000000 */
[----:B------:R-:W-:-:S04]  /*0720*/  LOP3.LUT R3, R3, 0x1, R8, 0xf8, !PT ;  /* 0x0000000103037812 */ /* 0x000fc800078ef808 */
[----:B------:R-:W-:-:S05]  /*0730*/  LOP3.LUT R3, R3, R6, RZ, 0xc0, !PT ;  /* 0x0000000603037212 */ /* 0x000fca00078ec0ff */
[----:B------:R-:W-:-:S05]  /*0740*/  IMAD.IADD R3, R8, 0x1, R3 ;  /* 0x0000000108037824 */ /* 0x000fca00078e0203 */
[----:B------:R-:W-:Y:S01]  /*0750*/  LOP3.LUT R0, R3, R0, RZ, 0xfc, !PT ;  /* 0x0000000003007212 */ /* 0x000fe200078efcff */
[----:B------:R-:W-:Y:S06]  /*0760*/  BRA `(.L_x_31) ;  /* 0x0000000000107947 */ /* 0x000fec0003800000 */
.L_x_30:
[----:B------:R-:W-:-:S04]  /*0770*/  LOP3.LUT R0, R0, 0x80000000, RZ, 0xc0, !PT ;  /* 0x8000000000007812 */ /* 0x000fc800078ec0ff */
[----:B------:R-:W-:Y:S01]  /*0780*/  LOP3.LUT R0, R0, 0x7f800000, RZ, 0xfc, !PT ;  /* 0x7f80000000007812 */ /* 0x000fe200078efcff */
[----:B------:R-:W-:Y:S06]  /*0790*/  BRA `(.L_x_31) ;  /* 0x0000000000047947 */ /* 0x000fec0003800000 */
.L_x_29:
[----:B------:R-:W-:-:S07]  /*07a0*/  IMAD R0, R6, 0x800000, R0 ;  /* 0x0080000006007824 */ /* 0x000fce00078e0200 */
.L_x_31:
[----:B------:R-:W-:Y:S05]  /*07b0*/  BSYNC.RECONVERGENT B2 ;  /* 0x0000000000027941 */ /* 0x000fea0003800200 */
.L_x_28:
[----:B------:R-:W-:Y:S05]  /*07c0*/  BRA `(.L_x_32) ;  /* 0x0000000000207947 */ /* 0x000fea0003800000 */
.L_x_27:
[----:B------:R-:W-:-:S04]  /*07d0*/  LOP3.LUT R0, R8, 0x80000000, R7, 0x48, !PT ;  /* 0x8000000008007812 */ /* 0x000fc800078e4807 */
[----:B------:R-:W-:Y:S01]  /*07e0*/  LOP3.LUT R0, R0, 0x7f800000, RZ, 0xfc, !PT ;  /* 0x7f80000000007812 */ /* 0x000fe200078efcff */
[----:B------:R-:W-:Y:S06]  /*07f0*/  BRA `(.L_x_32) ;  /* 0x0000000000147947 */ /* 0x000fec0003800000 */
.L_x_26:
[----:B------:R-:W-:Y:S01]  /*0800*/  LOP3.LUT R0, R8, 0x80000000, R7, 0x48, !PT ;  /* 0x8000000008007812 */ /* 0x000fe200078e4807 */
[----:B------:R-:W-:Y:S06]  /*0810*/  BRA `(.L_x_32) ;  /* 0x00000000000c7947 */ /* 0x000fec0003800000 */
.L_x_25:
[----:B------:R-:W0:Y:S01]  /*0820*/  MUFU.RSQ R0, -QNAN ;  /* 0xffc0000000007908 */ /* 0x000e220000001400 */
[----:B------:R-:W-:Y:S05]  /*0830*/  BRA `(.L_x_32) ;  /* 0x0000000000047947 */ /* 0x000fea0003800000 */
.L_x_24:
[----:B------:R-:W-:-:S07]  /*0840*/  FADD.FTZ R0, R0, R3 ;  /* 0x0000000300007221 */ /* 0x000fce0000010000 */
.L_x_32:
[----:B------:R-:W-:Y:S05]  /*0850*/  BSYNC.RECONVERGENT B1 ;  /* 0x0000000000017941 */ /* 0x000fea0003800200 */
.L_x_22:
[----:B------:R-:W-:-:S04]  /*0860*/  IMAD.MOV.U32 R5, RZ, RZ, 0x0 ;  /* 0x00000000ff057424 */ /* 0x000fc800078e00ff */
[----:B0-----:R-:W-:Y:S05]  /*0870*/  RET.REL.NODEC R4 `(vectorElementWiseDivVector) ;  /* 0xfffffff404e07950 */ /* 0x001fea0003c3ffff */
.L_x_33:
        /* <DEDUP_REMOVED lines=16> */
.L_x_90:


//--------------------- .text.scalarDivVector     --------------------------
	.section	.text.scalarDivVector,"ax",@progbits
	.align	128
        .global         scalarDivVector
        .type           scalarDivVector,@function
        .size           scalarDivVector,(.L_x_91 - scalarDivVector)
        .other          scalarDivVector,@"STO_CUDA_ENTRY STV_DEFAULT"
scalarDivVector:
.text.scalarDivVector:
        /* <DEDUP_REMOVED lines=10> */
[----:B------:R-:W2:Y:S01]  /*00a0*/  LDCU UR6, c[0x0][0x380] ;  /* 0x00007000ff0677ac */ /* 0x000ea20008000800 */
[----:B0-----:R-:W-:-:S06]  /*00b0*/  IMAD.WIDE R4, R2, 0x4, R4 ;  /* 0x0000000402047825 */ /* 0x001fcc00078e0204 */
[----:B-1----:R-:W3:Y:S01]  /*00c0*/  LDG.E R5, desc[UR4][R4.64] ;  /* 0x0000000404057981 */ /* 0x002ee2000c1e1900 */
[----:B--2---:R-:W-:Y:S01]  /*00d0*/  IMAD.U32 R8, RZ, RZ, UR6 ;  /* 0x00000006ff087e24 */ /* 0x004fe2000f8e00ff */
[----:B------:R-:W-:Y:S01]  /*00e0*/  BSSY.RECONVERGENT B0, `(.L_x_34) ;  /* 0x000000c000007945 */ /* 0x000fe20003800200 */
[----:B---3--:R-:W0:Y:S08]  /*00f0*/  MUFU.RCP R0, R5 ;  /* 0x0000000500007308 */ /* 0x008e300000001000 */
[----:B------:R-:W1:Y:S01]  /*0100*/  FCHK P0, R8, R5 ;  /* 0x0000000508007302 */ /* 0x000e620000000000 */
[----:B0-----:R-:W-:-:S04]  /*0110*/  FFMA R3, -R5, R0, 1 ;  /* 0x3f80000005037423 */ /* 0x001fc80000000100 */
[----:B------:R-:W-:-:S04]  /*0120*/  FFMA R0, R0, R3, R0 ;  /* 0x0000000300007223 */ /* 0x000fc80000000000 */
[----:B------:R-:W-:-:S04]  /*0130*/  FFMA R3, R0, UR6, RZ ;  /* 0x0000000600037c23 */ /* 0x000fc800080000ff */
[----:B------:R-:W-:-:S04]  /*0140*/  FFMA R6, -R5, R3, UR6 ;  /* 0x0000000605067e23 */ /* 0x000fc80008000103 */
[----:B------:R-:W-:Y:S01]  /*0150*/  FFMA R7, R0, R6, R3 ;  /* 0x0000000600077223 */ /* 0x000fe20000000003 */
[----:B-1----:R-:W-:Y:S06]  /*0160*/  @!P0 BRA `(.L_x_35) ;  /* 0x00000000000c8947 */ /* 0x002fec0003800000 */
[----:B------:R-:W-:-:S07]  /*0170*/  MOV R4, 0x190 ;  /* 0x0000019000047802 */ /* 0x000fce0000000f00 */
[----:B------:R-:W-:Y:S05]  /*0180*/  CALL.REL.NOINC `($__internal_2_$__cuda_sm3x_div_rn_noftz_f32_slowpath) ;  /* 0x0000000000187944 */ /* 0x000fea0003c00000 */
[----:B------:R-:W-:-:S07]  /*0190*/  IMAD.MOV.U32 R7, RZ, RZ, R0 ;  /* 0x000000ffff077224 */ /* 0x000fce00078e0000 */
.L_x_35:
[----:B------:R-:W-:Y:S05]  /*01a0*/  BSYNC.RECONVERGENT B0 ;  /* 0x0000000000007941 */ /* 0x000fea0003800200 */
.L_x_34:
[----:B------:R-:W0:Y:S02]  /*01b0*/  LDC.64 R4, c[0x0][0x390] ;  /* 0x0000e400ff047b82 */ /* 0x000e240000000a00 */
[----:B0-----:R-:W-:-:S05]  /*01c0*/  IMAD.WIDE R2, R2, 0x4, R4 ;  /* 0x0000000402027825 */ /* 0x001fca00078e0204 */
[----:B------:R-:W-:Y:S01]  /*01d0*/  STG.E desc[UR4][R2.64], R7 ;  /* 0x0000000702007986 */ /* 0x000fe2000c101904 */
[----:B------:R-:W-:Y:S05]  /*01e0*/  EXIT ;  /* 0x000000000000794d */ /* 0x000fea0003800000 */
        .weak           $__internal_2_$__cuda_sm3x_div_rn_noftz_f32_slowpath
        .type           $__internal_2_$__cuda_sm3x_div_rn_noftz_f32_slowpath,@function
        .size           $__internal_2_$__cuda_sm3x_div_rn_noftz_f32_slowpath,(.L_x_91 - $__internal_2_$__cuda_sm3x_div_rn_noftz_f32_slowpath)
$__internal_2_$__cuda_sm3x_div_rn_noftz_f32_slowpath:
[----:B------:R-:W0:Y:S01]  /*01f0*/  LDC R3, c[0x0][0x380] ;  /* 0x0000e000ff037b82 */ /* 0x000e220000000800 */
[----:B------:R-:W-:Y:S01]  /*0200*/  SHF.R.U32.HI R0, RZ, 0x17, R5 ;  /* 0x00000017ff007819 */ /* 0x000fe20000011605 */
[----:B------:R-:W1:Y:S01]  /*0210*/  LDCU UR6, c[0x0][0x380] ;  /* 0x00007000ff0677ac */ /* 0x000e620008000800 */
[----:B------:R-:W-:Y:S02]  /*0220*/  BSSY.RECONVERGENT B1, `(.L_x_36) ;  /* 0x0000064000017945 */ /* 0x000fe40003800200 */
[----:B------:R-:W-:-:S05]  /*0230*/  LOP3.LUT R7, R0, 0xff, RZ, 0xc0, !PT ;  /* 0x000000ff00077812 */ /* 0x000fca00078ec0ff */
[----:B------:R-:W-:-:S05]  /*0240*/  VIADD R11, R7, 0xffffffff ;  /* 0xffffffff070b7836 */ /* 0x000fca0000000000 */
[----:B------:R-:W-:Y:S01]  /*0250*/  ISETP.GT.U32.AND P0, PT, R11, 0xfd, PT ;  /* 0x000000fd0b00780c */ /* 0x000fe20003f04070 */
[----:B-1----:R-:W-:Y:S01]  /*0260*/  IMAD.U32 R8, RZ, RZ, UR6 ;  /* 0x00000006ff087e24 */ /* 0x002fe2000f8e00ff */
[----:B0-----:R-:W-:-:S04]  /*0270*/  SHF.R.U32.HI R0, RZ, 0x17, R3 ;  /* 0x00000017ff007819 */ /* 0x001fc80000011603 */
[----:B------:R-:W-:-:S05]  /*0280*/  LOP3.LUT R6, R0, 0xff, RZ, 0xc0, !PT ;  /* 0x000000ff00067812 */ /* 0x000fca00078ec0ff */
[----:B------:R-:W-:-:S05]  /*0290*/  VIADD R10, R6, 0xffffffff ;  /* 0xffffffff060a7836 */ /* 0x000fca0000000000 */
[----:B------:R-:W-:-:S13]  /*02a0*/  ISETP.GT.U32.OR P0, PT, R10, 0xfd, P0 ;  /* 0x000000fd0a00780c */ /* 0x000fda0000704470 */
[----:B------:R-:W-:Y:S01]  /*02b0*/  @!P0 IMAD.MOV.U32 R9, RZ, RZ, RZ ;  /* 0x000000ffff098224 */ /* 0x000fe200078e00ff */
[----:B------:R-:W-:Y:S06]  /*02c0*/  @!P0 BRA `(.L_x_37) ;  /* 0x0000000000608947 */ /* 0x000fec0003800000 */
[----:B------:R-:W-:Y:S01]  /*02d0*/  FSETP.GTU.FTZ.AND P0, PT, |R3|, +INF , PT ;  /* 0x7f8000000300780b */ /* 0x000fe20003f1c200 */
[----:B------:R-:W-:Y:S01]  /*02e0*/  IMAD.MOV.U32 R0, RZ, RZ, R5 ;  /* 0x000000ffff007224 */ /* 0x000fe200078e0005 */
        /* <DEDUP_REMOVED lines=22> */
.L_x_37:
[----:B------:R-:W-:Y:S01]  /*0450*/  LEA R0, R7, 0xc0800000, 0x17 ;  /* 0xc080000007007811 */ /* 0x000fe200078eb8ff */
[----:B------:R-:W-:Y:S01]  /*0460*/  VIADD R6, R6, 0xffffff81 ;  /* 0xffffff8106067836 */ /* 0x000fe20000000000 */
[----:B------:R-:W-:Y:S03]  /*0470*/  BSSY.RECONVERGENT B2, `(.L_x_42) ;  /* 0x0000035000027945 */ /* 0x000fe60003800200 */
[----:B------:R-:W-:Y:S02]  /*0480*/  IMAD.IADD R5, R5, 0x1, -R0 ;  /* 0x0000000105057824 */ /* 0x000fe400078e0a00 */
[C---:B------:R-:W-:Y:S01]  /*0490*/  IMAD R0, R6.reuse, -0x800000, R8 ;  /* 0xff80000006007824 */ /* 0x040fe200078e0208 */
[----:B------:R-:W-:Y:S01]  /*04a0*/  IADD3 R6, PT, PT, R6, 0x7f, -R7 ;  /* 0x0000007f06067810 */ /* 0x000fe20007ffe807 */
[----:B------:R-:W0:Y:S01]  /*04b0*/  MUFU.RCP R3, R5 ;  /* 0x0000000500037308 */ /* 0x000e220000001000 */
[----:B------:R-:W-:-:S03]  /*04c0*/  FADD.FTZ R11, -R5, -RZ ;  /* 0x800000ff050b7221 */ /* 0x000fc60000010100 */
[----:B------:R-:W-:Y:S02]  /*04d0*/  IMAD.IADD R6, R6, 0x1, R9 ;  /* 0x0000000106067824 */ /* 0x000fe400078e0209 */
        /* <DEDUP_REMOVED lines=42> */
.L_x_44:
[----:B------:R-:W-:-:S04]  /*0780*/  LOP3.LUT R0, R0, 0x80000000, RZ, 0xc0, !PT ;  /* 0x8000000000007812 */ /* 0x000fc800078ec0ff */
[----:B------:R-:W-:Y:S01]  /*0790*/  LOP3.LUT R0, R0, 0x7f800000, RZ, 0xfc, !PT ;  /* 0x7f80000000007812 */ /* 0x000fe200078efcff */
[----:B------:R-:W-:Y:S06]  /*07a0*/  BRA `(.L_x_45) ;  /* 0x0000000000047947 */ /* 0x000fec0003800000 */
.L_x_43:
[----:B------:R-:W-:-:S07]  /*07b0*/  IMAD R0, R6, 0x800000, R0 ;  /* 0x0080000006007824 */ /* 0x000fce00078e0200 */
.L_x_45:
[----:B------:R-:W-:Y:S05]  /*07c0*/  BSYNC.RECONVERGENT B2 ;  /* 0x0000000000027941 */ /* 0x000fea0003800200 */
.L_x_42:
[----:B------:R-:W-:Y:S05]  /*07d0*/  BRA `(.L_x_46) ;  /* 0x0000000000207947 */ /* 0x000fea0003800000 */
.L_x_41:
[----:B------:R-:W-:-:S04]  /*07e0*/  LOP3.LUT R0, R5, 0x80000000, R8, 0x48, !PT ;  /* 0x8000000005007812 */ /* 0x000fc800078e4808 */
[----:B------:R-:W-:Y:S01]  /*07f0*/  LOP3.LUT R0, R0, 0x7f800000, RZ, 0xfc, !PT ;  /* 0x7f80000000007812 */ /* 0x000fe200078efcff */
[----:B------:R-:W-:Y:S06]  /*0800*/  BRA `(.L_x_46) ;  /* 0x0000000000147947 */ /* 0x000fec0003800000 */
.L_x_40:
[----:B------:R-:W-:Y:S01]  /*0810*/  LOP3.LUT R0, R5, 0x80000000, R8, 0x48, !PT ;  /* 0x8000000005007812 */ /* 0x000fe200078e4808 */
[----:B------:R-:W-:Y:S06]  /*0820*/  BRA `(.L_x_46) ;  /* 0x00000000000c7947 */ /* 0x000fec0003800000 */
.L_x_39:
[----:B------:R-:W0:Y:S01]  /*0830*/  MUFU.RSQ R0, -QNAN ;  /* 0xffc0000000007908 */ /* 0x000e220000001400 */
[----:B------:R-:W-:Y:S05]  /*0840*/  BRA `(.L_x_46) ;  /* 0x0000000000047947 */ /* 0x000fea0003800000 */
.L_x_38:
[----:B------:R-:W-:-:S07]  /*0850*/  FADD.FTZ R0, R0, R3 ;  /* 0x0000000300007221 */ /* 0x000fce0000010000 */
.L_x_46:
[----:B------:R-:W-:Y:S05]  /*0860*/  BSYNC.RECONVERGENT B1 ;  /* 0x0000000000017941 */ /* 0x000fea0003800200 */
.L_x_36:
[----:B------:R-:W-:-:S04]  /*0870*/  IMAD.MOV.U32 R5, RZ, RZ, 0x0 ;  /* 0x00000000ff057424 */ /* 0x000fc800078e00ff */
[----:B0-----:R-:W-:Y:S05]  /*0880*/  RET.REL.NODEC R4 `(scalarDivVector) ;  /* 0xfffffff404dc7950 */ /* 0x001fea0003c3ffff */
.L_x_47:
        /* <DEDUP_REMOVED lines=15> */
.L_x_91:


//--------------------- .text.vectorDivScalar     --------------------------
	.section	.text.vectorDivScalar,"ax",@progbits
	.align	128
        .global         vectorDivScalar
        .type           vectorDivScalar,@function
        .size           vectorDivScalar,(.L_x_92 - vectorDivScalar)
        .other          vectorDivScalar,@"STO_CUDA_ENTRY STV_DEFAULT"
vectorDivScalar:
.text.vectorDivScalar:
        /* <DEDUP_REMOVED lines=10> */
[----:B------:R-:W2:Y:S01]  /*00a0*/  LDC R9, c[0x0][0x388] ;  /* 0x0000e200ff097b82 */ /* 0x000ea20000000800 */
[----:B0-----:R-:W-:-:S05]  /*00b0*/  IMAD.WIDE R4, R2, 0x4, R4 ;  /* 0x0000000402047825 */ /* 0x001fca00078e0204 */
[----:B-1----:R-:W3:Y:S01]  /*00c0*/  LDG.E R0, desc[UR4][R4.64] ;  /* 0x0000000404007981 */ /* 0x002ee2000c1e1900 */
[----:B------:R-:W-:Y:S01]  /*00d0*/  BSSY.RECONVERGENT B0, `(.L_x_48) ;  /* 0x000000c000007945 */ /* 0x000fe20003800200 */
[----:B--2---:R-:W0:Y:S02]  /*00e0*/  MUFU.RCP R3, R9 ;  /* 0x0000000900037308 */ /* 0x004e240000001000 */
[----:B0-----:R-:W-:-:S04]  /*00f0*/  FFMA R6, R3, -R9, 1 ;  /* 0x3f80000003067423 */ /* 0x001fc80000000809 */
[----:B------:R-:W-:Y:S02]  /*0100*/  FFMA R3, R3, R6, R3 ;  /* 0x0000000603037223 */ /* 0x000fe40000000003 */
[----:B---3--:R-:W0:Y:S02]  /*0110*/  FCHK P0, R0, R9 ;  /* 0x0000000900007302 */ /* 0x008e240000000000 */
[----:B------:R-:W-:-:S04]  /*0120*/  FFMA R6, R0, R3, RZ ;  /* 0x0000000300067223 */ /* 0x000fc800000000ff */
[----:B------:R-:W-:-:S04]  /*0130*/  FFMA R7, R6, -R9, R0 ;  /* 0x8000000906077223 */ /* 0x000fc80000000000 */
[----:B------:R-:W-:Y:S01]  /*0140*/  FFMA R7, R3, R7, R6 ;  /* 0x0000000703077223 */ /* 0x000fe20000000006 */
[----:B0-----:R-:W-:Y:S06]  /*0150*/  @!P0 BRA `(.L_x_49) ;  /* 0x00000000000c8947 */ /* 0x001fec0003800000 */
[----:B------:R-:W-:-:S07]  /*0160*/  MOV R4, 0x180 ;  /* 0x0000018000047802 */ /* 0x000fce0000000f00 */
[----:B------:R-:W-:Y:S05]  /*0170*/  CALL.REL.NOINC `($__internal_3_$__cuda_sm3x_div_rn_noftz_f32_slowpath) ;  /* 0x0000000000187944 */ /* 0x000fea0003c00000 */
[----:B------:R-:W-:-:S07]  /*0180*/  IMAD.MOV.U32 R7, RZ, RZ, R0 ;  /* 0x000000ffff077224 */ /* 0x000fce00078e0000 */
.L_x_49:
[----:B------:R-:W-:Y:S05]  /*0190*/  BSYNC.RECONVERGENT B0 ;  /* 0x0000000000007941 */ /* 0x000fea0003800200 */
.L_x_48:
[----:B------:R-:W0:Y:S02]  /*01a0*/  LDC.64 R4, c[0x0][0x390] ;  /* 0x0000e400ff047b82 */ /* 0x000e240000000a00 */
[----:B0-----:R-:W-:-:S05]  /*01b0*/  IMAD.WIDE R2, R2, 0x4, R4 ;  /* 0x0000000402027825 */ /* 0x001fca00078e0204 */
[----:B------:R-:W-:Y:S01]  /*01c0*/  STG.E desc[UR4][R2.64], R7 ;  /* 0x0000000702007986 */ /* 0x000fe2000c101904 */
[----:B------:R-:W-:Y:S05]  /*01d0*/  EXIT ;  /* 0x000000000000794d */ /* 0x000fea0003800000 */
        .weak           $__internal_3_$__cuda_sm3x_div_rn_noftz_f32_slowpath
        .type           $__internal_3_$__cuda_sm3x_div_rn_noftz_f32_slowpath,@function
        .size           $__internal_3_$__cuda_sm3x_div_rn_noftz_f32_slowpath,(.L_x_92 - $__internal_3_$__cuda_sm3x_div_rn_noftz_f32_slowpath)
$__internal_3_$__cuda_sm3x_div_rn_noftz_f32_slowpath:
[----:B------:R-:W0:Y:S01]  /*01e0*/  LDC R3, c[0x0][0x388] ;  /* 0x0000e200ff037b82 */ /* 0x000e220000000800 */
[--C-:B------:R-:W-:Y:S01]  /*01f0*/  SHF.R.U32.HI R5, RZ, 0x17, R0.reuse ;  /* 0x00000017ff057819 */ /* 0x100fe20000011600 */
[----:B------:R-:W1:Y:S01]  /*0200*/  LDCU UR6, c[0x0][0x388] ;  /* 0x00007100ff0677ac */ /* 0x000e620008000800 */
[----:B------:R-:W-:Y:S01]  /*0210*/  BSSY.RECONVERGENT B1, `(.L_x_50) ;  /* 0x0000064000017945 */ /* 0x000fe20003800200 */
[----:B------:R-:W-:Y:S01]  /*0220*/  IMAD.MOV.U32 R7, RZ, RZ, R0 ;  /* 0x000000ffff077224 */ /* 0x000fe200078e0000 */
[----:B------:R-:W-:-:S05]  /*0230*/  LOP3.LUT R5, R5, 0xff, RZ, 0xc0, !PT ;  /* 0x000000ff05057812 */ /* 0x000fca00078ec0ff */
[----:B------:R-:W-:Y:S02]  /*0240*/  VIADD R10, R5, 0xffffffff ;  /* 0xffffffff050a7836 */ /* 0x000fe40000000000 */
[----:B-1----:R-:W-:Y:S01]  /*0250*/  IMAD.U32 R8, RZ, RZ, UR6 ;  /* 0x00000006ff087e24 */ /* 0x002fe2000f8e00ff */
[----:B0-----:R-:W-:-:S04]  /*0260*/  SHF.R.U32.HI R6, RZ, 0x17, R3 ;  /* 0x00000017ff067819 */ /* 0x001fc80000011603 */
[----:B------:R-:W-:-:S05]  /*0270*/  LOP3.LUT R6, R6, 0xff, RZ, 0xc0, !PT ;  /* 0x000000ff06067812 */ /* 0x000fca00078ec0ff */
[----:B------:R-:W-:-:S05]  /*0280*/  VIADD R11, R6, 0xffffffff ;  /* 0xffffffff060b7836 */ /* 0x000fca0000000000 */
        /* <DEDUP_REMOVED lines=27> */
.L_x_51:
        /* <DEDUP_REMOVED lines=51> */
.L_x_58:
[----:B------:R-:W-:-:S04]  /*0770*/  LOP3.LUT R0, R0, 0x80000000, RZ, 0xc0, !PT ;  /* 0x8000000000007812 */ /* 0x000fc800078ec0ff */
[----:B------:R-:W-:Y:S01]  /*0780*/  LOP3.LUT R0, R0, 0x7f800000, RZ, 0xfc, !PT ;  /* 0x7f80000000007812 */ /* 0x000fe200078efcff */
[----:B------:R-:W-:Y:S06]  /*0790*/  BRA `(.L_x_59) ;  /* 0x0000000000047947 */ /* 0x000fec0003800000 */
.L_x_57:
[----:B------:R-:W-:-:S07]  /*07a0*/  IMAD R0, R6, 0x800000, R0 ;  /* 0x0080000006007824 */ /* 0x000fce00078e0200 */
.L_x_59:
[----:B------:R-:W-:Y:S05]  /*07b0*/  BSYNC.RECONVERGENT B2 ;  /* 0x0000000000027941 */ /* 0x000fea0003800200 */
.L_x_56:
[----:B------:R-:W-:Y:S05]  /*07c0*/  BRA `(.L_x_60) ;  /* 0x0000000000207947 */ /* 0x000fea0003800000 */
.L_x_55:
[----:B------:R-:W-:-:S04]  /*07d0*/  LOP3.LUT R0, R8, 0x80000000, R7, 0x48, !PT ;  /* 0x8000000008007812 */ /* 0x000fc800078e4807 */
[----:B------:R-:W-:Y:S01]  /*07e0*/  LOP3.LUT R0, R0, 0x7f800000, RZ, 0xfc, !PT ;  /* 0x7f80000000007812 */ /* 0x000fe200078efcff */
[----:B------:R-:W-:Y:S06]  /*07f0*/  BRA `(.L_x_60) ;  /* 0x0000000000147947 */ /* 0x000fec0003800000 */
.L_x_54:
[----:B------:R-:W-:Y:S01]  /*0800*/  LOP3.LUT R0, R8, 0x80000000, R7, 0x48, !PT ;  /* 0x8000000008007812 */ /* 0x000fe200078e4807 */
[----:B------:R-:W-:Y:S06]  /*0810*/  BRA `(.L_x_60) ;  /* 0x00000000000c7947 */ /* 0x000fec0003800000 */
.L_x_53:
[----:B------:R-:W0:Y:S01]  /*0820*/  MUFU.RSQ R0, -QNAN ;  /* 0xffc0000000007908 */ /* 0x000e220000001400 */
[----:B------:R-:W-:Y:S05]  /*0830*/  BRA `(.L_x_60) ;  /* 0x0000000000047947 */ /* 0x000fea0003800000 */
.L_x_52:
[----:B------:R-:W-:-:S07]  /*0840*/  FADD.FTZ R0, R0, R3 ;  /* 0x0000000300007221 */ /* 0x000fce0000010000 */
.L_x_60:
[----:B------:R-:W-:Y:S05]  /*0850*/  BSYNC.RECONVERGENT B1 ;  /* 0x0000000000017941 */ /* 0x000fea0003800200 */
.L_x_50:
[----:B------:R-:W-:-:S04]  /*0860*/  IMAD.MOV.U32 R5, RZ, RZ, 0x0 ;  /* 0x00000000ff057424 */ /* 0x000fc800078e00ff */
[----:B0-----:R-:W-:Y:S05]  /*0870*/  RET.REL.NODEC R4 `(vectorDivScalar) ;  /* 0xfffffff404e07950 */ /* 0x001fea0003c3ffff */
.L_x_61:
        /* <DEDUP_REMOVED lines=16> */
.L_x_92:


//--------------------- .text.vectorElementWiseMulVector --------------------------
	.section	.text.vectorElementWiseMulVector,"ax",@progbits
	.align	128
        .global         vectorElementWiseMulVector
        .type           vectorElementWiseMulVector,@function
        .size           vectorElementWiseMulVector,(.L_x_101 - vectorElementWiseMulVector)
        .other          vectorElementWiseMulVector,@"STO_CUDA_ENTRY STV_DEFAULT"
vectorElementWiseMulVector:
.text.vectorElementWiseMulVector:
        /* <DEDUP_REMOVED lines=10> */
[----:B------:R-:W2:Y:S08]  /*00a0*/  LDC.64 R4, c[0x0][0x388] ;  /* 0x0000e200ff047b82 */ /* 0x000eb00000000a00 */
[----:B------:R-:W3:Y:S01]  /*00b0*/  LDC.64 R6, c[0x0][0x390] ;  /* 0x0000e400ff067b82 */ /* 0x000ee20000000a00 */
[----:B0-----:R-:W-:-:S06]  /*00c0*/  IMAD.WIDE R2, R9, 0x4, R2 ;  /* 0x0000000409027825 */ /* 0x001fcc00078e0202 */
[----:B-1----:R-:W4:Y:S01]  /*00d0*/  LDG.E R2, desc[UR4][R2.64] ;  /* 0x0000000402027981 */ /* 0x002f22000c1e1900 */
[----:B--2---:R-:W-:-:S06]  /*00e0*/  IMAD.WIDE R4, R9, 0x4, R4 ;  /* 0x0000000409047825 */ /* 0x004fcc00078e0204 */
[----:B------:R-:W4:Y:S01]  /*00f0*/  LDG.E R5, desc[UR4][R4.64] ;  /* 0x0000000404057981 */ /* 0x000f22000c1e1900 */
[----:B---3--:R-:W-:-:S04]  /*0100*/  IMAD.WIDE R6, R9, 0x4, R6 ;  /* 0x0000000409067825 */ /* 0x008fc800078e0206 */
[----:B----4-:R-:W-:-:S05]  /*0110*/  FMUL R9, R2, R5 ;  /* 0x0000000502097220 */ /* 0x010fca0000400000 */
[----:B------:R-:W-:Y:S01]  /*0120*/  STG.E desc[UR4][R6.64], R9 ;  /* 0x0000000906007986 */ /* 0x000fe2000c101904 */
[----:B------:R-:W-:Y:S05]  /*0130*/  EXIT ;  /* 0x000000000000794d */ /* 0x000fea0003800000 */
.L_x_62:
        /* <DEDUP_REMOVED lines=12> */
.L_x_101:


//--------------------- .text.vectorMatrixMulVector --------------------------
	.section	.text.vectorMatrixMulVector,"ax",@progbits
	.align	128
        .global         vectorMatrixMulVector
        .type           vectorMatrixMulVector,@function
        .size           vectorMatrixMulVector,(.L_x_102 - vectorMatrixMulVector)
        .other          vectorMatrixMulVector,@"STO_CUDA_ENTRY STV_DEFAULT"
vectorMatrixMulVector:
.text.vectorMatrixMulVector:
[----:B------:R-:W-:Y:S01]  /*0000*/  LDC R1, c[0x0][0x37c] ;  /* 0x0000df00ff017b82 */ /* 0x000fe20000000800 */
[----:B------:R-:W0:Y:S07]  /*0010*/  S2R R10, SR_TID.Y ;  /* 0x00000000000a7919 */ /* 0x000e2e0000002200 */
[----:B------:R-:W1:Y:S01]  /*0020*/  LDC R3, c[0x0][0x364] ;  /* 0x0000d900ff037b82 */ /* 0x000e620000000800 */
[----:B------:R-:W-:Y:S01]  /*0030*/  MOV R6, 0x400 ;  /* 0x0000040000067802 */ /* 0x000fe20000000f00 */
[----:B------:R-:W2:Y:S01]  /*0040*/  LDCU.64 UR4, c[0x0][0x358] ;  /* 0x00006b00ff0477ac */ /* 0x000ea20008000a00 */
[----:B------:R-:W3:Y:S01]  /*0050*/  S2R R11, SR_CgaCtaId ;  /* 0x00000000000b7919 */ /* 0x000ee20000008800 */
[----:B------:R-:W-:Y:S02]  /*0060*/  BSSY.RECONVERGENT B0, `(.L_x_63) ;  /* 0x000001b000007945 */ /* 0x000fe40003800200 */
[----:B------:R-:W-:Y:S01]  /*0070*/  VIADD R0, R6, 0x80 ;  /* 0x0000008006007836 */ /* 0x000fe20000000000 */
[----:B------:R-:W4:Y:S01]  /*0080*/  S2R R13, SR_TID.X ;  /* 0x00000000000d7919 */ /* 0x000f220000002100 */
[----:B------:R-:W-:Y:S08]  /*0090*/  S2UR UR6, SR_CTAID.X ;  /* 0x00000000000679c3 */ /* 0x000ff00000002500 */
[----:B------:R-:W1:Y:S08]  /*00a0*/  S2UR UR7, SR_CTAID.Y ;  /* 0x00000000000779c3 */ /* 0x000e700000002600 */
[----:B------:R-:W5:Y:S01]  /*00b0*/  LDC R4, c[0x0][0x360] ;  /* 0x0000d800ff047b82 */ /* 0x000f620000000800 */
[----:B0-----:R-:W-:-:S02]  /*00c0*/  ISETP.NE.AND P0, PT, R10, RZ, PT ;  /* 0x000000ff0a00720c */ /* 0x001fc40003f05270 */
[----:B---3--:R-:W-:-:S04]  /*00d0*/  LEA R2, R11, R0, 0x18 ;  /* 0x000000000b027211 */ /* 0x008fc800078ec0ff */
[----:B----4-:R-:W-:Y:S01]  /*00e0*/  LEA R8, R13, R2, 0x2 ;  /* 0x000000020d087211 */ /* 0x010fe200078e10ff */
[----:B-1----:R-:W-:Y:S02]  /*00f0*/  IMAD R0, R3, UR7, R10 ;  /* 0x0000000703007c24 */ /* 0x002fe4000f8e020a */
[----:B-----5:R-:W-:-:S04]  /*0100*/  IMAD R7, R4, UR6, R13 ;  /* 0x0000000604077c24 */ /* 0x020fc8000f8e020d */
[----:B--2---:R-:W-:Y:S05]  /*0110*/  @P0 BRA `(.L_x_64) ;  /* 0x00000000003c0947 */ /* 0x004fea0003800000 */
[----:B------:R-:W0:Y:S01]  /*0120*/  LDCU UR6, c[0x0][0x398] ;  /* 0x00007300ff0677ac */ /* 0x000e220008000800 */
[----:B------:R-:W-:Y:S01]  /*0130*/  IMAD.IADD R9, R0, 0x1, R13 ;  /* 0x0000000100097824 */ /* 0x000fe200078e020d */
[----:B------:R-:W1:Y:S04]  /*0140*/  LDCU UR7, c[0x0][0x39c] ;  /* 0x00007380ff0777ac */ /* 0x000e680008000800 */
[----:B0-----:R-:W-:Y:S02]  /*0150*/  ISETP.GE.AND P0, PT, R9, UR6, PT ;  /* 0x0000000609007c0c */ /* 0x001fe4000bf06270 */
[----:B-1----:R-:W-:-:S11]  /*0160*/  ISETP.GE.AND P1, PT, R7, UR7, PT ;  /* 0x0000000707007c0c */ /* 0x002fd6000bf26270 */
[----:B------:R-:W0:Y:S08]  /*0170*/  @!P0 LDC.64 R2, c[0x0][0x380] ;  /* 0x0000e000ff028b82 */ /* 0x000e300000000a00 */
[----:B------:R-:W1:Y:S01]  /*0180*/  @!P1 LDC.64 R4, c[0x0][0x388] ;  /* 0x0000e200ff049b82 */ /* 0x000e620000000a00 */
[----:B0-----:R-:W-:-:S06]  /*0190*/  @!P0 IMAD.WIDE.U32 R2, R9, 0x4, R2 ;  /* 0x0000000409028825 */ /* 0x001fcc00078e0002 */
[----:B------:R-:W2:Y:S01]  /*01a0*/  @!P0 LDG.E R2, desc[UR4][R2.64] ;  /* 0x0000000402028981 */ /* 0x000ea2000c1e1900 */
[----:B-1----:R-:W-:-:S06]  /*01b0*/  @!P1 IMAD.WIDE R4, R7, 0x4, R4 ;  /* 0x0000000407049825 */ /* 0x002fcc00078e0204 */
[----:B------:R-:W3:Y:S01]  /*01c0*/  @!P1 LDG.E R5, desc[UR4][R4.64] ;  /* 0x0000000404059981 */ /* 0x000ee2000c1e1900 */
[----:B------:R-:W-:-:S04]  /*01d0*/  @!P0 LEA R9, R11, R6, 0x18 ;  /* 0x000000060b098211 */ /* 0x000fc800078ec0ff */
[----:B------:R-:W-:-:S05]  /*01e0*/  @!P0 LEA R9, R13, R9, 0x2 ;  /* 0x000000090d098211 */ /* 0x000fca00078e10ff */
[----:B--2---:R0:W-:Y:S04]  /*01f0*/  @!P0 STS [R9], R2 ;  /* 0x0000000209008388 */ /* 0x0041e80000000800 */
[----:B---3--:R0:W-:Y:S02]  /*0200*/  @!P1 STS [R8], R5 ;  /* 0x0000000508009388 */ /* 0x0081e40000000800 */
.L_x_64:
[----:B------:R-:W-:Y:S05]  /*0210*/  BSYNC.RECONVERGENT B0 ;  /* 0x0000000000007941 */ /* 0x000fea0003800200 */
.L_x_63:
[----:B------:R-:W1:Y:S01]  /*0220*/  LDCU.64 UR6, c[0x0][0x398] ;  /* 0x00007300ff0677ac */ /* 0x000e620008000a00 */
[----:B------:R-:W-:Y:S01]  /*0230*/  BAR.SYNC.DEFER_BLOCKING 0x0 ;  /* 0x0000000000007b1d */ /* 0x000fe20000010000 */
[----:B-1----:R-:W-:-:S04]  /*0240*/  ISETP.GE.AND P0, PT, R7, UR7, PT ;  /* 0x0000000707007c0c */ /* 0x002fc8000bf06270 */
[----:B------:R-:W-:-:S13]  /*0250*/  ISETP.GE.OR P0, PT, R0, UR6, P0 ;  /* 0x0000000600007c0c */ /* 0x000fda0008706670 */
[----:B------:R-:W-:Y:S05]  /*0260*/  @P0 EXIT ;  /* 0x000000000000094d */ /* 0x000fea0003800000 */
[----:B------:R-:W-:Y:S01]  /*0270*/  LEA R11, R11, R6, 0x18 ;  /* 0x000000060b0b7211 */ /* 0x000fe200078ec0ff */
[----:B0-----:R-:W-:Y:S01]  /*0280*/  LDS R5, [R8] ;  /* 0x0000000008057984 */ /* 0x001fe20000000800 */
[----:B------:R-:W0:Y:S01]  /*0290*/  LDC.64 R2, c[0x0][0x390] ;  /* 0x0000e400ff027b82 */ /* 0x000e220000000a00 */
[----:B------:R-:W-:Y:S02]  /*02a0*/  IMAD R7, R0, UR7, R7 ;  /* 0x0000000700077c24 */ /* 0x000fe4000f8e0207 */
[----:B------:R-:W-:-:S06]  /*02b0*/  IMAD R4, R10, 0x4, R11 ;  /* 0x000000040a047824 */ /* 0x000fcc00078e020b */
[----:B------:R-:W1:Y:S01]  /*02c0*/  LDS R4, [R4] ;  /* 0x0000000004047984 */ /* 0x000e620000000800 */
[----:B0-----:R-:W-:-:S04]  /*02d0*/  IMAD.WIDE R2, R7, 0x4, R2 ;  /* 0x0000000407027825 */ /* 0x001fc800078e0202 */
[----:B-1----:R-:W-:-:S05]  /*02e0*/  FMUL R5, R4, R5 ;  /* 0x0000000504057220 */ /* 0x002fca0000400000 */
[----:B------:R-:W-:Y:S01]  /*02f0*/  STG.E desc[UR4][R2.64], R5 ;  /* 0x0000000502007986 */ /* 0x000fe2000c101904 */
[----:B------:R-:W-:Y:S05]  /*0300*/  EXIT ;  /* 0x000000000000794d */ /* 0x000fea0003800000 */
.L_x_65:
        /* <DEDUP_REMOVED lines=15> */
.L_x_102:


//--------------------- .text.vectorMulMatrix     --------------------------
	.section	.text.vectorMulMatrix,"ax",@progbits
	.align	128
        .global         vectorMulMatrix
        .type           vectorMulMatrix,@function
        .size           vectorMulMatrix,(.L_x_103 - vectorMulMatrix)
        .other          vectorMulMatrix,@"STO_CUDA_ENTRY STV_DEFAULT"
vectorMulMatrix:
.text.vectorMulMatrix:
[----:B------:R-:W-:Y:S01]  /*0000*/  LDC R1, c[0x0][0x37c] ;  /* 0x0000df00ff017b82 */ /* 0x000fe20000000800 */
[----:B------:R-:W0:Y:S07]  /*0010*/  S2R R45, SR_TID.X ;  /* 0x00000000002d7919 */ /* 0x000e2e0000002100 */
[----:B------:R-:W1:Y:S01]  /*0020*/  S2UR UR4, SR_CTAID.X ;  /* 0x00000000000479c3 */ /* 0x000e620000002500 */
[----:B------:R-:W2:Y:S01]  /*0030*/  LDCU UR6, c[0x0][0x39c] ;  /* 0x00007380ff0677ac */ /* 0x000ea20008000800 */
[----:B------:R-:W-:Y:S01]  /*0040*/  HFMA2 R47, -RZ, RZ, 0, 0 ;  /* 0x00000000ff2f7431 */ /* 0x000fe200000001ff */
[----:B------:R-:W1:Y:S01]  /*0050*/  LDCU UR5, c[0x0][0x360] ;  /* 0x00006c00ff0577ac */ /* 0x000e620008000800 */
[----:B------:R-:W3:Y:S01]  /*0060*/  LDCU.64 UR10, c[0x0][0x358] ;  /* 0x00006b00ff0a77ac */ /* 0x000ee20008000a00 */
[----:B--2---:R-:W-:-:S02]  /*0070*/  UISETP.GE.AND UP0, UPT, UR6, -0x1e, UPT ;  /* 0xffffffe20600788c */ /* 0x004fc4000bf06270 */
[----:B-1----:R-:W-:-:S06]  /*0080*/  UIMAD UR4, UR4, UR5, URZ ;  /* 0x00000005040472a4 */ /* 0x002fcc000f8e02ff */
[----:B0-----:R-:W-:Y:S01]  /*0090*/  IADD3 R46, PT, PT, R45, UR4, RZ ;  /* 0x000000042d2e7c10 */ /* 0x001fe2000fffe0ff */
[----:B---3--:R-:W-:Y:S06]  /*00a0*/  BRA.U !UP0, `(.L_x_66) ;  /* 0x0000001908d07547 */ /* 0x008fec000b800000 */
[----:B------:R-:W0:Y:S01]  /*00b0*/  LDC.64 R4, c[0x0][0x380] ;  /* 0x0000e000ff047b82 */ /* 0x000e220000000a00 */
[----:B------:R-:W-:Y:S01]  /*00c0*/  UIADD3 UR5, UPT, UPT, UR6, -0x1, URZ ;  /* 0xffffffff06057890 */ /* 0x000fe2000fffe0ff */
[----:B------:R-:W-:Y:S01]  /*00d0*/  MOV R47, RZ ;  /* 0x000000ff002f7202 */ /* 0x000fe20000000f00 */
[----:B------:R-:W-:Y:S01]  /*00e0*/  UMOV UR7, 0x400 ;  /* 0x0000040000077882 */ /* 0x000fe20000000000 */
[----:B------:R-:W-:Y:S01]  /*00f0*/  MOV R0, R46 ;  /* 0x0000002e00007202 */ /* 0x000fe20000000f00 */
[----:B------:R-:W-:Y:S02]  /*0100*/  USHF.R.S32.HI UR6, URZ, 0x1f, UR5 ;  /* 0x0000001fff067899 */ /* 0x000fe40008011405 */
[----:B------:R-:W-:Y:S01]  /*0110*/  UIADD3 UR7, UPT, UPT, UR7, 0x80, URZ ;  /* 0x0000008007077890 */ /* 0x000fe2000fffe0ff */
[----:B------:R-:W1:Y:S01]  /*0120*/  S2UR UR8, SR_CgaCtaId ;  /* 0x00000000000879c3 */ /* 0x000e620000008800 */
[----:B------:R-:W-:Y:S01]  /*0130*/  ULEA.HI UR6, UR6, UR5, URZ, 0x5 ;  /* 0x0000000506067291 */ /* 0x000fe2000f8f28ff */
[----:B------:R-:W2:Y:S03]  /*0140*/  LDCU UR12, c[0x0][0x398] ;  /* 0x00007300ff0c77ac */ /* 0x000ea60008000800 */
[----:B------:R-:W-:-:S03]  /*0150*/  USHF.R.S32.HI UR6, URZ, 0x5, UR6 ;  /* 0x00000005ff067899 */ /* 0x000fc60008011406 */
[----:B------:R-:W3:Y:S01]  /*0160*/  LDC R27, c[0x0][0x3a0] ;  /* 0x0000e800ff1b7b82 */ /* 0x000ee20000000800 */
[----:B------:R-:W-:Y:S01]  /*0170*/  UIADD3 UR6, UPT, UPT, -UR6, URZ, URZ ;  /* 0x000000ff06067290 */ /* 0x000fe2000fffe1ff */
[----:B0-----:R-:W-:-:S03]  /*0180*/  IMAD.WIDE.U32 R4, R45, 0x4, R4 ;  /* 0x000000042d047825 */ /* 0x001fc600078e0004 */
[----:B------:R-:W-:Y:S02]  /*0190*/  MOV R3, R4 ;  /* 0x0000000400037202 */ /* 0x000fe40000000f00 */
[----:B------:R-:W-:Y:S01]  /*01a0*/  MOV R2, R5 ;  /* 0x0000000500027202 */ /* 0x000fe20000000f00 */
[----:B-1----:R-:W-:-:S06]  /*01b0*/  ULEA UR7, UR8, UR7, 0x18 ;  /* 0x0000000708077291 */ /* 0x002fcc000f8ec0ff */
[----:B------:R-:W-:Y:S01]  /*01c0*/  LEA R28, R45, UR7, 0x2 ;  /* 0x000000072d1c7c11 */ /* 0x000fe2000f8e10ff */
[----:B------:R-:W-:Y:S01]  /*01d0*/  UMOV UR7, 0xf ;  /* 0x0000000f00077882 */ /* 0x000fe20000000000 */
[C-C-:B---3--:R-:W-:Y:S01]  /*01e0*/  IMAD R44, R27.reuse, 0x1f, R46.reuse ;  /* 0x0000001f1b2c7824 */ /* 0x148fe200078e022e */
[CC--:B------:R-:W-:Y:S01]  /*01f0*/  LEA R4, R27.reuse, R46.reuse, 0x4 ;  /* 0x0000002e1b047211 */ /* 0x0c0fe200078e20ff */
[C-C-:B------:R-:W-:Y:S01]  /*0200*/  IMAD R43, R27.reuse, 0x1e, R46.reuse ;  /* 0x0000001e1b2b7824 */ /* 0x140fe200078e022e */
[CC--:B------:R-:W-:Y:S01]  /*0210*/  LEA R20, R27.reuse, R46.reuse, 0x3 ;  /* 0x0000002e1b147211 */ /* 0x0c0fe200078e18ff */
[C-C-:B------:R-:W-:Y:S01]  /*0220*/  IMAD R42, R27.reuse, 0x1d, R46.reuse ;  /* 0x0000001d1b2a7824 */ /* 0x140fe200078e022e */
[CC--:B------:R-:W-:Y:S01]  /*0230*/  LEA R24, R27.reuse, R46.reuse, 0x2 ;  /* 0x0000002e1b187211 */ /* 0x0c0fe200078e10ff */
[C-C-:B------:R-:W-:Y:S01]  /*0240*/  IMAD R41, R27.reuse, 0x1c, R46.reuse ;  /* 0x0000001c1b297824 */ /* 0x140fe200078e022e */
[C---:B------:R-:W-:Y:S01]  /*0250*/  LEA R26, R27.reuse, R46, 0x1 ;  /* 0x0000002e1b1a7211 */ /* 0x040fe200078e08ff */
[----:B------:R-:W-:-:S02]  /*0260*/  IMAD R40, R27, 0x1b, R46 ;  /* 0x0000001b1b287824 */ /* 0x000fc400078e022e */
[C-C-:B------:R-:W-:Y:S02]  /*0270*/  IMAD R39, R27.reuse, 0x1a, R46.reuse ;  /* 0x0000001a1b277824 */ /* 0x140fe400078e022e */
[C-C-:B------:R-:W-:Y:S02]  /*0280*/  IMAD R38, R27.reuse, 0x19, R46.reuse ;  /* 0x000000191b267824 */ /* 0x140fe400078e022e */
[C-C-:B------:R-:W-:Y:S02]  /*0290*/  IMAD R37, R27.reuse, 0x18, R46.reuse ;  /* 0x000000181b257824 */ /* 0x140fe400078e022e */
[C-C-:B------:R-:W-:Y:S02]  /*02a0*/  IMAD R36, R27.reuse, 0x17, R46.reuse ;  /* 0x000000171b247824 */ /* 0x140fe400078e022e */
[C-C-:B------:R-:W-:Y:S02]  /*02b0*/  IMAD R35, R27.reuse, 0x16, R46.reuse ;  /* 0x000000161b237824 */ /* 0x140fe400078e022e */
        /* <DEDUP_REMOVED lines=15> */
[C---:B------:R-:W-:Y:S01]  /*03b0*/  IMAD R25, R27.reuse, 0x3, R46 ;  /* 0x000000031b197824 */ /* 0x040fe200078e022e */
[----:B--2---:R-:W-:-:S07]  /*03c0*/  IADD3 R27, PT, PT, R27, UR4, R45 ;  /* 0x000000041b1b7c10 */ /* 0x004fce000fffe02d */
.L_x_70:
[----:B------:R-:W-:Y:S02]  /*03d0*/  ISETP.GE.AND P0, PT, R45, UR12, PT ;  /* 0x0000000c2d007c0c */ /* 0x000fe4000bf06270 */
[----:B------:R-:W-:Y:S01]  /*03e0*/  MOV R14, RZ ;  /* 0x000000ff000e7202 */ /* 0x000fe20000000f00 */
[----:B------:R-:W0:Y:S01]  /*03f0*/  S2R R15, SR_TID.X ;  /* 0x00000000000f7919 */ /* 0x000e220000002100 */
[----:B-1----:R-:W1:Y:S01]  /*0400*/  S2UR UR5, SR_CgaCtaId ;  /* 0x00000000000579c3 */ /* 0x002e620000008800 */
[----:B------:R-:W-:-:S07]  /*0410*/  UMOV UR4, 0x400 ;  /* 0x0000040000047882 */ /* 0x000fce0000000000 */
[----:B------:R-:W2:Y:S01]  /*0420*/  LDC R29, c[0x0][0x3a0] ;  /* 0x0000e800ff1d7b82 */ /* 0x000ea20000000800 */
[----:B------:R-:W-:Y:S02]  /*0430*/  @!P0 MOV R12, R3 ;  /* 0x00000003000c8202 */ /* 0x000fe40000000f00 */
[----:B------:R-:W-:-:S05]  /*0440*/  @!P0 MOV R13, R2 ;  /* 0x00000002000d8202 */ /* 0x000fca0000000f00 */
[----:B------:R-:W3:Y:S01]  /*0450*/  @!P0 LDG.E R14, desc[UR10][R12.64] ;  /* 0x0000000a0c0e8981 */ /* 0x000ee2000c1e1900 */
[----:B------:R-:W-:Y:S01]  /*0460*/  BSSY.RECONVERGENT B0, `(.L_x_67) ;  /* 0x0000107000007945 */ /* 0x000fe20003800200 */
[----:B-1----:R-:W-:-:S06]  /*0470*/  ULEA UR4, UR5, UR4, 0x18 ;  /* 0x0000000405047291 */ /* 0x002fcc000f8ec0ff */
[----:B0-----:R-:W-:Y:S02]  /*0480*/  LEA R15, R15, UR4, 0x2 ;  /* 0x000000040f0f7c11 */ /* 0x001fe4000f8e10ff */
[----:B--2---:R-:W-:-:S03]  /*0490*/  ISETP.GE.AND P0, PT, R46, R29, PT ;  /* 0x0000001d2e00720c */ /* 0x004fc60003f06270 */
[----:B---3--:R0:W-:Y:S10]  /*04a0*/  STS [R15], R14 ;  /* 0x0000000e0f007388 */ /* 0x0081f40000000800 */
[----:B------:R-:W-:Y:S05]  /*04b0*/  @P0 BRA `(.L_x_68) ;  /* 0x0000000c00840947 */ /* 0x000fea0003800000 */
[----:B------:R-:W1:Y:S01]  /*04c0*/  LDC R48, c[0x0][0x39c] ;  /* 0x0000e700ff307b82 */ /* 0x000e620000000800 */
[----:B------:R-:W-:Y:S02]  /*04d0*/  UIADD3 UR5, UPT, UPT, UR7, -0xe, URZ ;  /* 0xfffffff207057890 */ /* 0x000fe4000fffe0ff */
[----:B------:R-:W-:-:S04]  /*04e0*/  UIADD3 UR8, UPT, UPT, UR7, -0xd, URZ ;  /* 0xfffffff307087890 */ /* 0x000fc8000fffe0ff */
[C---:B-1----:R-:W-:Y:S01]  /*04f0*/  ISETP.LE.AND P1, PT, R48.reuse, UR5, PT ;  /* 0x0000000530007c0c */ /* 0x042fe2000bf23270 */
[----:B------:R-:W-:Y:S01]  /*0500*/  UIADD3 UR5, UPT, UPT, UR7, -0xc, URZ ;  /* 0xfffffff407057890 */ /* 0x000fe2000fffe0ff */
[----:B------:R-:W-:-:S05]  /*0510*/  ISETP.LE.AND P3, PT, R48, UR8, PT ;  /* 0x0000000830007c0c */ /* 0x000fca000bf63270 */
[----:B------:R-:W-:-:S06]  /*0520*/  ISETP.LE.AND P2, PT, R48, UR5, PT ;  /* 0x0000000530007c0c */ /* 0x000fcc000bf43270 */
[----:B------:R-:W1:Y:S08]  /*0530*/  @!P1 LDC.64 R16, c[0x0][0x388] ;  /* 0x0000e200ff109b82 */ /* 0x000e700000000a00 */
[----:B------:R-:W2:Y:S08]  /*0540*/  @!P2 LDC.64 R12, c[0x0][0x388] ;  /* 0x0000e200ff0cab82 */ /* 0x000eb00000000a00 */
[----:B0-----:R-:W0:Y:S01]  /*0550*/  @!P3 LDC.64 R14, c[0x0][0x388] ;  /* 0x0000e200ff0ebb82 */ /* 0x001e220000000a00 */
[----:B-1----:R-:W-:-:S06]  /*0560*/  @!P1 IMAD.WIDE R16, R27, 0x4, R16 ;  /* 0x000000041b109825 */ /* 0x002fcc00078e0210 */
[----:B------:R-:W3:Y:S01]  /*0570*/  @!P1 LDG.E R17, desc[UR10][R16.64] ;  /* 0x0000000a10119981 */ /* 0x000ee2000c1e1900 */
[----:B--2---:R-:W-:-:S04]  /*0580*/  @!P2 IMAD.WIDE R12, R25, 0x4, R12 ;  /* 0x00000004190ca825 */ /* 0x004fc800078e020c */
[----:B0-----:R-:W-:Y:S01]  /*0590*/  @!P3 IMAD.WIDE R14, R26, 0x4, R14 ;  /* 0x000000041a0eb825 */ /* 0x001fe200078e020e */
[----:B------:R0:W2:Y:S04]  /*05a0*/  @!P2 LDG.E R16, desc[UR10][R12.64] ;  /* 0x0000000a0c10a981 */ /* 0x0000a8000c1e1900 */
[----:B------:R1:W4:Y:S01]  /*05b0*/  @!P3 LDG.E R19, desc[UR10][R14.64] ;  /* 0x0000000a0e13b981 */ /* 0x000322000c1e1900 */
[----:B------:R-:W-:-:S06]  /*05c0*/  UIADD3 UR5, UPT, UPT, UR7, -0xf, URZ ;  /* 0xfffffff107057890 */ /* 0x000fcc000fffe0ff */
[----:B------:R-:W-:Y:S01]  /*05d0*/  ISETP.LE.AND P0, PT, R48, UR5, PT ;  /* 0x0000000530007c0c */ /* 0x000fe2000bf03270 */
[----:B------:R-:W-:-:S06]  /*05e0*/  UIADD3 UR5, UPT, UPT, UR7, -0xb, URZ ;  /* 0xfffffff507057890 */ /* 0x000fcc000fffe0ff */
[----:B------:R-:W-:-:S06]  /*05f0*/  ISETP.LE.AND P6, PT, R48, UR5, PT ;  /* 0x0000000530007c0c */ /* 0x000fcc000bfc3270 */
[----:B0-----:R-:W0:Y:S01]  /*0600*/  @!P0 LDC.64 R12, c[0x0][0x388] ;  /* 0x0000e200ff0c8b82 */ /* 0x001e220000000a00 */
[----:B------:R-:W-:Y:S01]  /*0610*/  UIADD3 UR5, UPT, UPT, UR7, -0xa, URZ ;  /* 0xfffffff607057890 */ /* 0x000fe2000fffe0ff */
[----:B------:R-:W-:Y:S01]  /*0620*/  HFMA2 R18, -RZ, RZ, 0, 0 ;  /* 0x00000000ff127431 */ /* 0x000fe200000001ff */
[----:B------:R-:W-:-:S05]  /*0630*/  UIADD3 UR8, UPT, UPT, UR7, -0x9, URZ ;  /* 0xfffffff707087890 */ /* 0x000fca000fffe0ff */
[----:B-1----:R-:W1:Y:S01]  /*0640*/  @!P6 LDC.64 R14, c[0x0][0x388] ;  /* 0x0000e200ff0eeb82 */ /* 0x002e620000000a00 */
[C---:B------:R-:W-:Y:S01]  /*0650*/  ISETP.LE.AND P4, PT, R48.reuse, UR5, PT ;  /* 0x0000000530007c0c */ /* 0x040fe2000bf83270 */
[----:B------:R-:W-:Y:S01]  /*0660*/  UIADD3 UR5, UPT, UPT, UR7, -0x8, URZ ;  /* 0xfffffff807057890 */ /* 0x000fe2000fffe0ff */
[----:B------:R-:W-:Y:S01]  /*0670*/  ISETP.LE.AND P5, PT, R48, UR8, PT ;  /* 0x0000000830007c0c */ /* 0x000fe2000bfa3270 */
[----:B------:R-:W-:Y:S01]  /*0680*/  UIADD3 UR8, UPT, UPT, UR7, -0x7, URZ ;  /* 0xfffffff907087890 */ /* 0x000fe2000fffe0ff */
[----:B------:R-:W-:Y:S01]  /*0690*/  @P1 STS [R28+0x80], RZ ;  /* 0x000080ff1c001388 */ /* 0x000fe20000000800 */
[----:B0-----:R-:W-:-:S10]  /*06a0*/  @!P0 IMAD.WIDE R12, R0, 0x4, R12 ;  /* 0x00000004000c8825 */ /* 0x001fd400078e020c */
[----:B------:R-:W0:Y:S01]  /*06b0*/  @!P5 LDC.64 R50, c[0x0][0x388] ;  /* 0x0000e200ff32db82 */ /* 0x000e220000000a00 */
[----:B------:R5:W4:Y:S01]  /*06c0*/  @!P0 LDG.E R18, desc[UR10][R12.64] ;  /* 0x0000000a0c128981 */ /* 0x000b22000c1e1900 */
[----:B------:R-:W-:Y:S01]  /*06d0*/  ISETP.LE.AND P0, PT, R48, UR5, PT ;  /* 0x0000000530007c0c */ /* 0x000fe2000bf03270 */
[----:B-1----:R-:W-:Y:S02]  /*06e0*/  @!P6 IMAD.WIDE R14, R24, 0x4, R14 ;  /* 0x00000004180ee825 */ /* 0x002fe400078e020e */
[----:B------:R-:W-:Y:S03]  /*06f0*/  @P2 STS [R28+0x180], RZ ;  /* 0x000180ff1c002388 */ /* 0x000fe60000000800 */
[----:B-----5:R-:W1:Y:S01]  /*0700*/  @!P4 LDC.64 R12, c[0x0][0x388] ;  /* 0x0000e200ff0ccb82 */ /* 0x020e620000000a00 */
[----:B------:R-:W-:Y:S01]  /*0710*/  @P3 STS [R28+0x100], RZ ;  /* 0x000100ff1c003388 */ /* 0x000fe20000000800 */
[----:B------:R-:W-:Y:S01]  /*0720*/  UIADD3 UR5, UPT, UPT, UR7, -0x6, URZ ;  /* 0xfffffffa07057890 */ /* 0x000fe2000fffe0ff */
[----:B0-----:R-:W-:-:S06]  /*0730*/  @!P5 IMAD.WIDE R50, R22, 0x4, R50 ;  /* 0x000000041632d825 */ /* 0x001fcc00078e0232 */
[----:B------:R-:W5:Y:S01]  /*0740*/  @!P5 LDG.E R50, desc[UR10][R50.64] ;  /* 0x0000000a3232d981 */ /* 0x000f62000c1e1900 */
[----:B-1----:R-:W-:-:S05]  /*0750*/  @!P4 IMAD.WIDE R12, R23, 0x4, R12 ;  /* 0x00000004170cc825 */ /* 0x002fca00078e020c */
[----:B------:R-:W5:Y:S04]  /*0760*/  @!P4 LDG.E R49, desc[UR10][R12.64] ;  /* 0x0000000a0c31c981 */ /* 0x000f68000c1e1900 */
[----:B---3--:R-:W-:Y:S01]  /*0770*/  @!P1 STS [R28+0x80], R17 ;  /* 0x000080111c009388 */ /* 0x008fe20000000800 */
[----:B------:R-:W-:-:S03]  /*0780*/  ISETP.LE.AND P1, PT, R48, UR8, PT ;  /* 0x0000000830007c0c */ /* 0x000fc6000bf23270 */
[----:B--2---:R0:W-:Y:S04]  /*0790*/  @!P2 STS [R28+0x180], R16 ;  /* 0x000180101c00a388 */ /* 0x0041e80000000800 */
[----:B----4-:R1:W-:Y:S01]  /*07a0*/  @!P3 STS [R28+0x100], R19 ;  /* 0x000100131c00b388 */ /* 0x0103e20000000800 */
[----:B0-----:R-:W0:Y:S03]  /*07b0*/  @!P0 LDC.64 R16, c[0x0][0x388] ;  /* 0x0000e200ff108b82 */ /* 0x001e260000000a00 */
[----:B-1----:R1:W2:Y:S05]  /*07c0*/  @!P6 LDG.E R19, desc[UR10][R14.64] ;  /* 0x0000000a0e13e981 */ /* 0x0022aa000c1e1900 */
[----:B-1----:R-:W1:Y:S01]  /*07d0*/  @!P1 LDC.64 R14, c[0x0][0x388] ;  /* 0x0000e200ff0e9b82 */ /* 0x002e620000000a00 */
[----:B------:R-:W-:Y:S01]  /*07e0*/  ISETP.LE.AND P3, PT, R48, UR5, PT ;  /* 0x0000000530007c0c */ /* 0x000fe2000bf63270 */
[----:B------:R-:W-:-:S06]  /*07f0*/  UIADD3 UR5, UPT, UPT, UR7, -0x5, URZ ;  /* 0xfffffffb07057890 */ /* 0x000fcc000fffe0ff */
[----:B------:R-:W-:Y:S01]  /*0800*/  ISETP.LE.AND P2, PT, R48, UR5, PT ;  /* 0x0000000530007c0c */ /* 0x000fe2000bf43270 */
[----:B0-----:R-:W-:-:S05]  /*0810*/  @!P0 IMAD.WIDE R16, R21, 0x4, R16 ;  /* 0x0000000415108825 */ /* 0x001fca00078e0210 */
[----:B------:R-:W0:Y:S01]  /*0820*/  @!P3 LDC.64 R12, c[0x0][0x388] ;  /* 0x0000e200ff0cbb82 */ /* 0x000e220000000a00 */
[----:B------:R-:W3:Y:S01]  /*0830*/  @!P0 LDG.E R16, desc[UR10][R16.64] ;  /* 0x0000000a10108981 */ /* 0x000ee2000c1e1900 */
[----:B-1----:R-:W-:-:S05]  /*0840*/  @!P1 IMAD.WIDE R14, R20, 0x4, R14 ;  /* 0x00000004140e9825 */ /* 0x002fca00078e020e */
[----:B------:R1:W4:Y:S02]  /*0850*/  @!P1 LDG.E R17, desc[UR10][R14.64] ;  /* 0x0000000a0e119981 */ /* 0x000324000c1e1900 */
[----:B-1----:R-:W1:Y:S01]  /*0860*/  @!P2 LDC.64 R14, c[0x0][0x388] ;  /* 0x0000e200ff0eab82 */ /* 0x002e620000000a00 */
[----:B0-----:R-:W-:-:S05]  /*0870*/  @!P3 IMAD.WIDE R12, R11, 0x4, R12 ;  /* 0x000000040b0cb825 */ /* 0x001fca00078e020c */
[----:B------:R-:W4:Y:S01]  /*0880*/  @!P3 LDG.E R51, desc[UR10][R12.64] ;  /* 0x0000000a0c33b981 */ /* 0x000f22000c1e1900 */
[----:B-1----:R-:W-:-:S05]  /*0890*/  @!P2 IMAD.WIDE R14, R10, 0x4, R14 ;  /* 0x000000040a0ea825 */ /* 0x002fca00078e020e */
[----:B------:R0:W4:Y:S01]  /*08a0*/  @!P2 LDG.E R52, desc[UR10][R14.64] ;  /* 0x0000000a0e34a981 */ /* 0x000122000c1e1900 */
[----:B------:R-:W-:-:S03]  /*08b0*/  UIADD3 UR5, UPT, UPT, UR7, -0x4, URZ ;  /* 0xfffffffc07057890 */ /* 0x000fc6000fffe0ff */
[----:B------:R-:W-:Y:S01]  /*08c0*/  @P6 STS [R28+0x200], RZ ;  /* 0x000200ff1c006388 */ /* 0x000fe20000000800 */
[----:B------:R-:W-:-:S03]  /*08d0*/  UIADD3 UR8, UPT, UPT, UR7, -0x2, URZ ;  /* 0xfffffffe07087890 */ /* 0x000fc6000fffe0ff */
[----:B------:R-:W-:Y:S04]  /*08e0*/  @P5 STS [R28+0x300], RZ ;  /* 0x000300ff1c005388 */ /* 0x000fe80000000800 */
[----:B-----5:R-:W-:Y:S04]  /*08f0*/  @!P5 STS [R28+0x300], R50 ;  /* 0x000300321c00d388 */ /* 0x020fe80000000800 */
[----:B------:R-:W-:Y:S04]  /*0900*/  @P4 STS [R28+0x280], RZ ;  /* 0x000280ff1c004388 */ /* 0x000fe80000000800 */
[----:B------:R-:W-:Y:S01]  /*0910*/  @!P4 STS [R28+0x280], R49 ;  /* 0x000280311c00c388 */ /* 0x000fe20000000800 */
[----:B------:R-:W-:-:S03]  /*0920*/  ISETP.LE.AND P4, PT, R48, UR8, PT ;  /* 0x0000000830007c0c */ /* 0x000fc6000bf83270 */
[----:B------:R-:W-:Y:S04]  /*0930*/  @P1 STS [R28+0x400], RZ ;  /* 0x000400ff1c001388 */ /* 0x000fe80000000800 */
[----:B------:R-:W-:Y:S06]  /*0940*/  @P0 STS [R28+0x380], RZ ;  /* 0x000380ff1c000388 */ /* 0x000fec0000000800 */
[----:B0-----:R-:W0:Y:S01]  /*0950*/  @!P4 LDC.64 R14, c[0x0][0x388] ;  /* 0x0000e200ff0ecb82 */ /* 0x001e220000000a00 */
[----:B------:R-:W-:Y:S04]  /*0960*/  @P3 STS [R28+0x480], RZ ;  /* 0x000480ff1c003388 */ /* 0x000fe80000000800 */
[----:B------:R-:W-:Y:S01]  /*0970*/  @P2 STS [R28+0x500], RZ ;  /* 0x000500ff1c002388 */ /* 0x000fe20000000800 */
[----:B0-----:R-:W-:-:S03]  /*0980*/  @!P4 IMAD.WIDE R14, R7, 0x4, R14 ;  /* 0x00000004070ec825 */ /* 0x001fc600078e020e */
[----:B--2---:R0:W-:Y:S01]  /*0990*/  @!P6 STS [R28+0x200], R19 ;  /* 0x000200131c00e388 */ /* 0x0041e20000000800 */
[----:B------:R-:W-:Y:S01]  /*09a0*/  ISETP.LE.AND P6, PT, R48, UR5, PT ;  /* 0x0000000530007c0c */ /* 0x000fe2000bfc3270 */
[----:B------:R-:W-:-:S12]  /*09b0*/  UIADD3 UR5, UPT, UPT, UR7, -0x3, URZ ;  /* 0xfffffffd07057890 */ /* 0x000fd8000fffe0ff */
[----:B------:R-:W1:Y:S01]  /*09c0*/  @!P6 LDC.64 R12, c[0x0][0x388] ;  /* 0x0000e200ff0ceb82 */ /* 0x000e620000000a00 */
[C---:B------:R-:W-:Y:S01]  /*09d0*/  ISETP.LE.AND P5, PT, R48.reuse, UR5, PT ;  /* 0x0000000530007c0c */ /* 0x040fe2000bfa3270 */
[----:B------:R-:W-:Y:S01]  /*09e0*/  UIADD3 UR5, UPT, UPT, UR7, -0x1, URZ ;  /* 0xffffffff07057890 */ /* 0x000fe2000fffe0ff */
[----:B---3--:R-:W-:Y:S04]  /*09f0*/  @!P0 STS [R28+0x380], R16 ;  /* 0x000380101c008388 */ /* 0x008fe80000000800 */
[----:B----4-:R2:W-:Y:S01]  /*0a00*/  @!P1 STS [R28+0x400], R17 ;  /* 0x000400111c009388 */ /* 0x0105e20000000800 */
[C---:B------:R-:W-:Y:S01]  /*0a10*/  ISETP.LE.AND P1, PT, R48.reuse, UR7, PT ;  /* 0x0000000730007c0c */ /* 0x040fe2000bf23270 */
[----:B-1----:R-:W-:Y:S01]  /*0a20*/  @!P6 IMAD.WIDE R12, R9, 0x4, R12 ;  /* 0x00000004090ce825 */ /* 0x002fe200078e020c */
[----:B------:R-:W-:-:S04]  /*0a30*/  ISETP.LE.AND P0, PT, R48, UR5, PT ;  /* 0x0000000530007c0c */ /* 0x000fc8000bf03270 */
[----:B0-----:R0:W3:Y:S01]  /*0a40*/  @!P6 LDG.E R19, desc[UR10][R12.64] ;  /* 0x0000000a0c13e981 */ /* 0x0010e2000c1e1900 */
[----:B--2---:R-:W1:Y:S01]  /*0a50*/  @!P5 LDC.64 R16, c[0x0][0x388] ;  /* 0x0000e200ff10db82 */ /* 0x004e620000000a00 */
[----:B------:R-:W-:-:S07]  /*0a60*/  UIADD3 UR5, UPT, UPT, UR7, 0x1, URZ ;  /* 0x0000000107057890 */ /* 0x000fce000fffe0ff */
[----:B0-----:R-:W0:Y:S01]  /*0a70*/  @!P1 LDC.64 R12, c[0x0][0x388] ;  /* 0x0000e200ff0c9b82 */ /* 0x001e220000000a00 */
[----:B------:R2:W-:Y:S01]  /*0a80*/  @!P3 STS [R28+0x480], R51 ;  /* 0x000480331c00b388 */ /* 0x0005e20000000800 */
[----:B------:R-:W-:Y:S01]  /*0a90*/  ISETP.LE.AND P3, PT, R48, UR5, PT ;  /* 0x0000000530007c0c */ /* 0x000fe2000bf63270 */
[----:B------:R-:W-:-:S05]  /*0aa0*/  UIADD3 UR5, UPT, UPT, UR7, 0x2, URZ ;  /* 0x0000000207057890 */ /* 0x000fca000fffe0ff */
[----:B--2---:R-:W2:Y:S01]  /*0ab0*/  @!P0 LDC.64 R50, c[0x0][0x388] ;  /* 0x0000e200ff328b82 */ /* 0x004ea20000000a00 */
[----:B-1----:R-:W-:Y:S01]  /*0ac0*/  @!P5 IMAD.WIDE R16, R8, 0x4, R16 ;  /* 0x000000040810d825 */ /* 0x002fe200078e0210 */
[----:B------:R-:W-:Y:S01]  /*0ad0*/  @!P2 STS [R28+0x500], R52 ;  /* 0x000500341c00a388 */ /* 0x000fe20000000800 */
[----:B------:R-:W-:Y:S02]  /*0ae0*/  ISETP.LE.AND P2, PT, R48, UR5, PT ;  /* 0x0000000530007c0c */ /* 0x000fe4000bf43270 */
[----:B0-----:R-:W-:Y:S02]  /*0af0*/  @!P1 IMAD.WIDE R12, R5, 0x4, R12 ;  /* 0x00000004050c9825 */ /* 0x001fe400078e020c */
[----:B------:R-:W4:Y:S04]  /*0b00*/  @!P5 LDG.E R17, desc[UR10][R16.64] ;  /* 0x0000000a1011d981 */ /* 0x000f28000c1e1900 */
[----:B------:R0:W5:Y:S04]  /*0b10*/  @!P1 LDG.E R49, desc[UR10][R12.64] ;  /* 0x0000000a0c319981 */ /* 0x000168000c1e1900 */
[----:B------:R1:W5:Y:S01]  /*0b20*/  @!P4 LDG.E R16, desc[UR10][R14.64] ;  /* 0x0000000a0e10c981 */ /* 0x000362000c1e1900 */
[----:B0-----:R-:W0:Y:S08]  /*0b30*/  @!P2 LDC.64 R12, c[0x0][0x388] ;  /* 0x0000e200ff0cab82 */ /* 0x001e300000000a00 */
[----:B-1----:R-:W1:Y:S01]  /*0b40*/  @!P3 LDC.64 R14, c[0x0][0x388] ;  /* 0x0000e200ff0ebb82 */ /* 0x002e620000000a00 */
[----:B--2---:R-:W-:-:S06]  /*0b50*/  @!P0 IMAD.WIDE R50, R6, 0x4, R50 ;  /* 0x0000000406328825 */ /* 0x004fcc00078e0232 */
[----:B------:R-:W2:Y:S01]  /*0b60*/  @!P0 LDG.E R50, desc[UR10][R50.64] ;  /* 0x0000000a32328981 */ /* 0x000ea2000c1e1900 */
[----:B0-----:R-:W-:-:S05]  /*0b70*/  @!P2 IMAD.WIDE R12, R30, 0x4, R12 ;  /* 0x000000041e0ca825 */ /* 0x001fca00078e020c */
[----:B------:R0:W2:Y:S01]  /*0b80*/  @!P2 LDG.E R51, desc[UR10][R12.64] ;  /* 0x0000000a0c33a981 */ /* 0x0000a2000c1e1900 */
[----:B-1----:R-:W-:-:S06]  /*0b90*/  @!P3 IMAD.WIDE R14, R4, 0x4, R14 ;  /* 0x00000004040eb825 */ /* 0x002fcc00078e020e */
[----:B------:R-:W2:Y:S01]  /*0ba0*/  @!P3 LDG.E R14, desc[UR10][R14.64] ;  /* 0x0000000a0e0eb981 */ /* 0x000ea2000c1e1900 */
[----:B------:R-:W-:-:S03]  /*0bb0*/  UIADD3 UR5, UPT, UPT, UR7, 0x3, URZ ;  /* 0x0000000307057890 */ /* 0x000fc6000fffe0ff */
[----:B------:R-:W-:Y:S01]  /*0bc0*/  @P6 STS [R28+0x580], RZ ;  /* 0x000580ff1c006388 */ /* 0x000fe20000000800 */
[----:B------:R-:W-:-:S03]  /*0bd0*/  UIADD3 UR8, UPT, UPT, UR7, 0x5, URZ ;  /* 0x0000000507087890 */ /* 0x000fc6000fffe0ff */
[----:B------:R-:W-:Y:S04]  /*0be0*/  @P5 STS [R28+0x600], RZ ;  /* 0x000600ff1c005388 */ /* 0x000fe80000000800 */
[----:B------:R-:W-:Y:S04]  /*0bf0*/  @P4 STS [R28+0x680], RZ ;  /* 0x000680ff1c004388 */ /* 0x000fe80000000800 */
[----:B------:R-:W-:Y:S04]  /*0c00*/  @P0 STS [R28+0x700], RZ ;  /* 0x000700ff1c000388 */ /* 0x000fe80000000800 */
[----:B------:R-:W-:Y:S04]  /*0c10*/  @P1 STS [R28+0x780], RZ ;  /* 0x000780ff1c001388 */ /* 0x000fe80000000800 */
[----:B------:R-:W-:Y:S04]  /*0c20*/  @P3 STS [R28+0x800], RZ ;  /* 0x000800ff1c003388 */ /* 0x000fe80000000800 */
[----:B------:R-:W-:Y:S04]  /*0c30*/  @P2 STS [R28+0x880], RZ ;  /* 0x000880ff1c002388 */ /* 0x000fe80000000800 */
[----:B---3--:R-:W-:Y:S01]  /*0c40*/  @!P6 STS [R28+0x580], R19 ;  /* 0x000580131c00e388 */ /* 0x008fe20000000800 */
[----:B------:R-:W-:Y:S01]  /*0c50*/  ISETP.LE.AND P6, PT, R48, UR5, PT ;  /* 0x0000000530007c0c */ /* 0x000fe2000bfc3270 */
[----:B------:R-:W-:-:S12]  /*0c60*/  UIADD3 UR5, UPT, UPT, UR7, 0x4, URZ ;  /* 0x0000000407057890 */ /* 0x000fd8000fffe0ff */
[----:B0-----:R-:W0:Y:S01]  /*0c70*/  @!P6 LDC.64 R12, c[0x0][0x388] ;  /* 0x0000e200ff0ceb82 */ /* 0x001e220000000a00 */
[----:B----4-:R-:W-:Y:S01]  /*0c80*/  @!P5 STS [R28+0x600], R17 ;  /* 0x000600111c00d388 */ /* 0x010fe20000000800 */
[C---:B------:R-:W-:Y:S01]  /*0c90*/  ISETP.LE.AND P5, PT, R48.reuse, UR5, PT ;  /* 0x0000000530007c0c */ /* 0x040fe2000bfa3270 */
[----:B------:R-:W-:Y:S02]  /*0ca0*/  UIADD3 UR5, UPT, UPT, UR7, 0x6, URZ ;  /* 0x0000000607057890 */ /* 0x000fe4000fffe0ff */
[----:B-----5:R1:W-:Y:S01]  /*0cb0*/  @!P4 STS [R28+0x680], R16 ;  /* 0x000680101c00c388 */ /* 0x0203e20000000800 */
[C---:B------:R-:W-:Y:S01]  /*0cc0*/  ISETP.LE.AND P4, PT, R48.reuse, UR8, PT ;  /* 0x0000000830007c0c */ /* 0x040fe2000bf83270 */
[----:B------:R-:W-:Y:S02]  /*0cd0*/  UIADD3 UR8, UPT, UPT, UR7, 0x7, URZ ;  /* 0x0000000707087890 */ /* 0x000fe4000fffe0ff */
[----:B------:R-:W-:Y:S04]  /*0ce0*/  @!P1 STS [R28+0x780], R49 ;  /* 0x000780311c009388 */ /* 0x000fe80000000800 */
[----:B------:R-:W-:-:S02]  /*0cf0*/  ISETP.LE.AND P1, PT, R48, UR8, PT ;  /* 0x0000000830007c0c */ /* 0x000fc4000bf23270 */
[----:B-1----:R-:W1:Y:S01]  /*0d00*/  @!P5 LDC.64 R16, c[0x0][0x388] ;  /* 0x0000e200ff10db82 */ /* 0x002e620000000a00 */
[----:B--2---:R-:W-:Y:S01]  /*0d10*/  @!P0 STS [R28+0x700], R50 ;  /* 0x000700321c008388 */ /* 0x004fe20000000800 */
[----:B------:R-:W-:Y:S01]  /*0d20*/  ISETP.LE.AND P0, PT, R48, UR5, PT ;  /* 0x0000000530007c0c */ /* 0x000fe2000bf03270 */
[----:B0-----:R-:W-:-:S05]  /*0d30*/  @!P6 IMAD.WIDE R12, R31, 0x4, R12 ;  /* 0x000000041f0ce825 */ /* 0x001fca00078e020c */
[----:B------:R0:W2:Y:S01]  /*0d40*/  @!P6 LDG.E R19, desc[UR10][R12.64] ;  /* 0x0000000a0c13e981 */ /* 0x0000a2000c1e1900 */
[----:B------:R-:W-:-:S03]  /*0d50*/  UIADD3 UR5, UPT, UPT, UR7, 0x8, URZ ;  /* 0x0000000807057890 */ /* 0x000fc6000fffe0ff */
[----:B------:R3:W-:Y:S01]  /*0d60*/  @!P2 STS [R28+0x880], R51 ;  /* 0x000880331c00a388 */ /* 0x0007e20000000800 */
[----:B0-----:R-:W0:Y:S03]  /*0d70*/  @!P1 LDC.64 R12, c[0x0][0x388] ;  /* 0x0000e200ff0c9b82 */ /* 0x001e260000000a00 */
[----:B------:R4:W-:Y:S05]  /*0d80*/  @!P3 STS [R28+0x800], R14 ;  /* 0x0008000e1c00b388 */ /* 0x0009ea0000000800 */
[----:B---3--:R-:W3:Y:S08]  /*0d90*/  @!P0 LDC.64 R50, c[0x0][0x388] ;  /* 0x0000e200ff328b82 */ /* 0x008ef00000000a00 */
[----:B----4-:R-:W4:Y:S01]  /*0da0*/  @!P4 LDC.64 R14, c[0x0][0x388] ;  /* 0x0000e200ff0ecb82 */ /* 0x010f220000000a00 */
[----:B------:R-:W-:Y:S01]  /*0db0*/  ISETP.LE.AND P2, PT, R48, UR5, PT ;  /* 0x0000000530007c0c */ /* 0x000fe2000bf43270 */
[----:B------:R-:W-:Y:S01]  /*0dc0*/  UIADD3 UR5, UPT, UPT, UR7, 0x9, URZ ;  /* 0x0000000907057890 */ /* 0x000fe2000fffe0ff */
[----:B-1----:R-:W-:-:S05]  /*0dd0*/  @!P5 IMAD.WIDE R16, R32, 0x4, R16 ;  /* 0x000000042010d825 */ /* 0x002fca00078e0210 */
[----:B------:R-:W-:Y:S01]  /*0de0*/  ISETP.LE.AND P3, PT, R48, UR5, PT ;  /* 0x0000000530007c0c */ /* 0x000fe2000bf63270 */
[----:B------:R-:W5:Y:S01]  /*0df0*/  @!P5 LDG.E R16, desc[UR10][R16.64] ;  /* 0x0000000a1010d981 */ /* 0x000f62000c1e1900 */
[----:B0-----:R-:W-:-:S05]  /*0e00*/  @!P1 IMAD.WIDE R12, R35, 0x4, R12 ;  /* 0x00000004230c9825 */ /* 0x001fca00078e020c */
[----:B------:R0:W5:Y:S01]  /*0e10*/  @!P1 LDG.E R49, desc[UR10][R12.64] ;  /* 0x0000000a0c319981 */ /* 0x000162000c1e1900 */
[----:B---3--:R-:W-:-:S06]  /*0e20*/  @!P0 IMAD.WIDE R50, R34, 0x4, R50 ;  /* 0x0000000422328825 */ /* 0x008fcc00078e0232 */
[----:B------:R-:W3:Y:S01]  /*0e30*/  @!P0 LDG.E R50, desc[UR10][R50.64] ;  /* 0x0000000a32328981 */ /* 0x000ee2000c1e1900 */
[----:B----4-:R-:W-:Y:S01]  /*0e40*/  @!P4 IMAD.WIDE R14, R33, 0x4, R14 ;  /* 0x00000004210ec825 */ /* 0x010fe200078e020e */
[----:B0-----:R-:W0:Y:S04]  /*0e50*/  @!P3 LDC.64 R12, c[0x0][0x388] ;  /* 0x0000e200ff0cbb82 */ /* 0x001e280000000a00 */
[----:B------:R1:W4:Y:S04]  /*0e60*/  @!P4 LDG.E R17, desc[UR10][R14.64] ;  /* 0x0000000a0e11c981 */ /* 0x000328000c1e1900 */
[----:B-1----:R-:W1:Y:S01]  /*0e70*/  @!P2 LDC.64 R14, c[0x0][0x388] ;  /* 0x0000e200ff0eab82 */ /* 0x002e620000000a00 */
[----:B0-----:R-:W-:-:S04]  /*0e80*/  @!P3 IMAD.WIDE R12, R37, 0x4, R12 ;  /* 0x00000004250cb825 */ /* 0x001fc800078e020c */
[----:B-1----:R-:W-:-:S06]  /*0e90*/  @!P2 IMAD.WIDE R14, R36, 0x4, R14 ;  /* 0x00000004240ea825 */ /* 0x002fcc00078e020e */
[----:B------:R-:W4:Y:S04]  /*0ea0*/  @!P2 LDG.E R14, desc[UR10][R14.64] ;  /* 0x0000000a0e0ea981 */ /* 0x000f28000c1e1900 */
[----:B------:R0:W4:Y:S01]  /*0eb0*/  @!P3 LDG.E R15, desc[UR10][R12.64] ;  /* 0x0000000a0c0fb981 */ /* 0x000122000c1e1900 */
[----:B------:R-:W-:Y:S02]  /*0ec0*/  UIADD3 UR5, UPT, UPT, UR7, 0xa, URZ ;  /* 0x0000000a07057890 */ /* 0x000fe4000fffe0ff */
[----:B------:R-:W-:Y:S01]  /*0ed0*/  UIADD3 UR8, UPT, UPT, UR7, 0xb, URZ ;  /* 0x0000000b07087890 */ /* 0x000fe2000fffe0ff */
[----:B------:R-:W-:Y:S04]  /*0ee0*/  @P5 STS [R28+0x980], RZ ;  /* 0x000980ff1c005388 */ /* 0x000fe80000000800 */
[----:B------:R-:W-:Y:S04]  /*0ef0*/  @P6 STS [R28+0x900], RZ ;  /* 0x000900ff1c006388 */ /* 0x000fe80000000800 */
[----:B------:R-:W-:Y:S04]  /*0f00*/  @P0 STS [R28+0xa80], RZ ;  /* 0x000a80ff1c000388 */ /* 0x000fe80000000800 */
[----:B------:R-:W-:Y:S04]  /*0f10*/  @P4 STS [R28+0xa00], RZ ;  /* 0x000a00ff1c004388 */ /* 0x000fe80000000800 */
[----:B------:R-:W-:Y:S01]  /*0f20*/  @P1 STS [R28+0xb00], RZ ;  /* 0x000b00ff1c001388 */ /* 0x000fe20000000800 */
[----:B------:R-:W-:-:S03]  /*0f30*/  UIADD3 UR9, UPT, UPT, UR7, 0xc, URZ ;  /* 0x0000000c07097890 */ /* 0x000fc6000fffe0ff */
[----:B------:R-:W-:Y:S04]  /*0f40*/  @P2 STS [R28+0xb80], RZ ;  /* 0x000b80ff1c002388 */ /* 0x000fe80000000800 */
[----:B------:R-:W-:Y:S04]  /*0f50*/  @P3 STS [R28+0xc00], RZ ;  /* 0x000c00ff1c003388 */ /* 0x000fe80000000800 */
[----:B--2---:R-:W-:Y:S01]  /*0f60*/  @!P6 STS [R28+0x900], R19 ;  /* 0x000900131c00e388 */ /* 0x004fe20000000800 */
[----:B------:R-:W-:-:S13]  /*0f70*/  ISETP.LE.AND P6, PT, R48, UR8, PT ;  /* 0x0000000830007c0c */ /* 0x000fda000bfc3270 */
[----:B0-----:R-:W0:Y:S01]  /*0f80*/  @!P6 LDC.64 R12, c[0x0][0x388] ;  /* 0x0000e200ff0ceb82 */ /* 0x001e220000000a00 */
[----:B-----5:R-:W-:Y:S01]  /*0f90*/  @!P5 STS [R28+0x980], R16 ;  /* 0x000980101c00d388 */ /* 0x020fe20000000800 */
[C---:B------:R-:W-:Y:S01]  /*0fa0*/  ISETP.LE.AND P5, PT, R48.reuse, UR5, PT ;  /* 0x0000000530007c0c */ /* 0x040fe2000bfa3270 */
[----:B------:R-:W-:Y:S02]  /*0fb0*/  UIADD3 UR5, UPT, UPT, UR7, 0xd, URZ ;  /* 0x0000000d07057890 */ /* 0x000fe4000fffe0ff */
[----:B---3--:R1:W-:Y:S04]  /*0fc0*/  @!P0 STS [R28+0xa80], R50 ;  /* 0x000a80321c008388 */ /* 0x0083e80000000800 */
[C---:B------:R-:W-:Y:S01]  /*0fd0*/  ISETP.LE.AND P0, PT, R48.reuse, UR5, PT ;  /* 0x0000000530007c0c */ /* 0x040fe2000bf03270 */
[----:B------:R-:W-:Y:S01]  /*0fe0*/  UIADD3 UR5, UPT, UPT, UR7, 0xe, URZ ;  /* 0x0000000e07057890 */ /* 0x000fe2000fffe0ff */
[----:B----4-:R2:W-:Y:S11]  /*0ff0*/  @!P4 STS [R28+0xa00], R17 ;  /* 0x000a00111c00c388 */ /* 0x0105f60000000800 */
[----:B-1----:R-:W1:Y:S08]  /*1000*/  @!P0 LDC.64 R50, c[0x0][0x388] ;  /* 0x0000e200ff328b82 */ /* 0x002e700000000a00 */
[----:B--2---:R-:W2:Y:S01]  /*1010*/  @!P5 LDC.64 R16, c[0x0][0x388] ;  /* 0x0000e200ff10db82 */ /* 0x004ea20000000a00 */
[----:B------:R3:W-:Y:S01]  /*1020*/  @!P1 STS [R28+0xb00], R49 ;  /* 0x000b00311c009388 */ /* 0x0007e20000000800 */
[----:B------:R-:W-:Y:S01]  /*1030*/  ISETP.LE.AND P1, PT, R48, UR5, PT ;  /* 0x0000000530007c0c */ /* 0x000fe2000bf23270 */
[----:B------:R-:W-:-:S02]  /*1040*/  UIADD3 UR8, UPT, UPT, UR7, 0xf, URZ ;  /* 0x0000000f07087890 */ /* 0x000fc4000fffe0ff */
[----:B------:R-:W-:Y:S01]  /*1050*/  UIADD3 UR5, UPT, UPT, UR7, 0x10, URZ ;  /* 0x0000001007057890 */ /* 0x000fe2000fffe0ff */
[----:B------:R-:W-:Y:S01]  /*1060*/  ISETP.LE.AND P4, PT, R48, UR9, PT ;  /* 0x0000000930007c0c */ /* 0x000fe2000bf83270 */
[----:B0-----:R-:W-:-:S05]  /*1070*/  @!P6 IMAD.WIDE R12, R39, 0x4, R12 ;  /* 0x00000004270ce825 */ /* 0x001fca00078e020c */
[----:B------:R1:W4:Y:S07]  /*1080*/  @!P6 LDG.E R19, desc[UR10][R12.64] ;  /* 0x0000000a0c13e981 */ /* 0x00032e000c1e1900 */
[----:B------:R-:W0:Y:S01]  /*1090*/  @!P4 LDC.64 R52, c[0x0][0x388] ;  /* 0x0000e200ff34cb82 */ /* 0x000e220000000a00 */
[----:B------:R-:W-:Y:S01]  /*10a0*/  @!P2 STS [R28+0xb80], R14 ;  /* 0x000b800e1c00a388 */ /* 0x000fe20000000800 */
[----:B------:R-:W-:Y:S01]  /*10b0*/  ISETP.LE.AND P2, PT, R48, UR8, PT ;  /* 0x0000000830007c0c */ /* 0x000fe2000bf43270 */
[----:B-1----:R-:W-:-:S02]  /*10c0*/  @!P0 IMAD.WIDE R12, R41, 0x4, R50 ;  /* 0x00000004290c8825 */ /* 0x002fc400078e0232 */
[----:B------:R1:W-:Y:S01]  /*10d0*/  @!P3 STS [R28+0xc00], R15 ;  /* 0x000c000f1c00b388 */ /* 0x0003e20000000800 */
[----:B------:R-:W-:Y:S01]  /*10e0*/  ISETP.LE.AND P3, PT, R48, UR5, PT ;  /* 0x0000000530007c0c */ /* 0x000fe2000bf63270 */
[----:B--2---:R-:W-:Y:S02]  /*10f0*/  @!P5 IMAD.WIDE R16, R38, 0x4, R16 ;  /* 0x000000042610d825 */ /* 0x004fe400078e0210 */
[----:B---3--:R2:W3:Y:S04]  /*1100*/  @!P0 LDG.E R49, desc[UR10][R12.64] ;  /* 0x0000000a0c318981 */ /* 0x0084e8000c1e1900 */
[----:B------:R5:W3:Y:S02]  /*1110*/  @!P5 LDG.E R48, desc[UR10][R16.64] ;  /* 0x0000000a1030d981 */ /* 0x000ae4000c1e1900 */
[----:B-1----:R-:W1:Y:S08]  /*1120*/  @!P2 LDC.64 R14, c[0x0][0x388] ;  /* 0x0000e200ff0eab82 */ /* 0x002e700000000a00 */
[----:B--2---:R-:W2:Y:S08]  /*1130*/  @!P3 LDC.64 R12, c[0x0][0x388] ;  /* 0x0000e200ff0cbb82 */ /* 0x004eb00000000a00 */
[----:B-----5:R-:W5:Y:S01]  /*1140*/  @!P1 LDC.64 R16, c[0x0][0x388] ;  /* 0x0000e200ff109b82 */ /* 0x020f620000000a00 */
[----:B0-----:R-:W-:-:S05]  /*1150*/  @!P4 IMAD.WIDE R52, R40, 0x4, R52 ;  /* 0x000000042834c825 */ /* 0x001fca00078e0234 */
[----:B------:R-:W3:Y:S01]  /*1160*/  @!P4 LDG.E R50, desc[UR10][R52.64] ;  /* 0x0000000a3432c981 */ /* 0x000ee2000c1e1900 */
[----:B-1----:R-:W-:-:S06]  /*1170*/  @!P2 IMAD.WIDE R14, R43, 0x4, R14 ;  /* 0x000000042b0ea825 */ /* 0x002fcc00078e020e */
[----:B------:R-:W3:Y:S01]  /*1180*/  @!P2 LDG.E R15, desc[UR10][R14.64] ;  /* 0x0000000a0e0fa981 */ /* 0x000ee2000c1e1900 */
[----:B--2---:R-:W-:-:S06]  /*1190*/  @!P3 IMAD.WIDE R12, R44, 0x4, R12 ;  /* 0x000000042c0cb825 */ /* 0x004fcc00078e020c */
[----:B------:R-:W2:Y:S01]  /*11a0*/  @!P3 LDG.E R13, desc[UR10][R12.64] ;  /* 0x0000000a0c0db981 */ /* 0x000ea2000c1e1900 */
[----:B-----5:R-:W-:-:S05]  /*11b0*/  @!P1 IMAD.WIDE R16, R42, 0x4, R16 ;  /* 0x000000042a109825 */ /* 0x020fca00078e0210 */
[----:B------:R-:W5:Y:S04]  /*11c0*/  @!P1 LDG.E R51, desc[UR10][R16.64] ;  /* 0x0000000a10339981 */ /* 0x000f68000c1e1900 */
[----:B------:R0:W-:Y:S04]  /*11d0*/  @P5 STS [R28+0xc80], RZ ;  /* 0x000c80ff1c005388 */ /* 0x0001e80000000800 */
[----:B------:R0:W-:Y:S04]  /*11e0*/  @P6 STS [R28+0xd00], RZ ;  /* 0x000d00ff1c006388 */ /* 0x0001e80000000800 */
[----:B------:R0:W-:Y:S04]  /*11f0*/  @P4 STS [R28+0xd80], RZ ;  /* 0x000d80ff1c004388 */ /* 0x0001e80000000800 */
[----:B------:R0:W-:Y:S04]  /*1200*/  @P0 STS [R28+0xe00], RZ ;  /* 0x000e00ff1c000388 */ /* 0x0001e80000000800 */
[----:B------:R0:W-:Y:S04]  /*1210*/  @P1 STS [R28+0xe80], RZ ;  /* 0x000e80ff1c001388 */ /* 0x0001e80000000800 */
[----:B------:R0:W-:Y:S04]  /*1220*/  @P2 STS [R28+0xf00], RZ ;  /* 0x000f00ff1c002388 */ /* 0x0001e80000000800 */
[----:B------:R0:W-:Y:S04]  /*1230*/  @P3 STS [R28+0xf80], RZ ;  /* 0x000f80ff1c003388 */ /* 0x0001e80000000800 */
[----:B------:R0:W-:Y:S04]  /*1240*/  STS [R28], R18 ;  /* 0x000000121c007388 */ /* 0x0001e80000000800 */
[----:B----4-:R0:W-:Y:S04]  /*1250*/  @!P6 STS [R28+0xd00], R19 ;  /* 0x000d00131c00e388 */ /* 0x0101e80000000800 */
[----:B---3--:R0:W-:Y:S04]  /*1260*/  @!P0 STS [R28+0xe00], R49 ;  /* 0x000e00311c008388 */ /* 0x0081e80000000800 */
[----:B------:R0:W-:Y:S04]  /*1270*/  @!P5 STS [R28+0xc80], R48 ;  /* 0x000c80301c00d388 */ /* 0x0001e80000000800 */
[----:B------:R0:W-:Y:S04]  /*1280*/  @!P4 STS [R28+0xd80], R50 ;  /* 0x000d80321c00c388 */ /* 0x0001e80000000800 */
[----:B------:R0:W-:Y:S04]  /*1290*/  @!P2 STS [R28+0xf00], R15 ;  /* 0x000f000f1c00a388 */ /* 0x0001e80000000800 */
[----:B--2---:R0:W-:Y:S04]  /*12a0*/  @!P3 STS [R28+0xf80], R13 ;  /* 0x000f800d1c00b388 */ /* 0x0041e80000000800 */
[----:B-----5:R0:W-:Y:S01]  /*12b0*/  @!P1 STS [R28+0xe80], R51 ;  /* 0x000e80331c009388 */ /* 0x0201e20000000800 */
[----:B------:R-:W-:Y:S05]  /*12c0*/  BRA `(.L_x_69) ;  /* 0x0000000000807947 */ /* 0x000fea0003800000 */
.L_x_68:
[----:B------:R1:W-:Y:S04]  /*12d0*/  STS [R28], RZ ;  /* 0x000000ff1c007388 */ /* 0x0003e80000000800 */
[----:B------:R1:W-:Y:S04]  /*12e0*/  STS [R28+0x80], RZ ;  /* 0x000080ff1c007388 */ /* 0x0003e80000000800 */
        /* <DEDUP_REMOVED lines=29> */
[----:B------:R1:W-:Y:S02]  /*14c0*/  STS [R28+0xf80], RZ ;  /* 0x000f80ff1c007388 */ /* 0x0003e40000000800 */
.L_x_69:
[----:B------:R-:W-:Y:S05]  /*14d0*/  BSYNC.RECONVERGENT B0 ;  /* 0x0000000000007941 */ /* 0x000fea0003800200 */
.L_x_67:
[----:B------:R-:W-:Y:S01]  /*14e0*/  BAR.SYNC.DEFER_BLOCKING 0x0 ;  /* 0x0000000000007b1d */ /* 0x000fe20000010000 */
[----:B------:R-:W-:Y:S01]  /*14f0*/  UIADD3 UR6, UPT, UPT, UR6, 0x1, URZ ;  /* 0x0000000106067890 */ /* 0x000fe2000fffe0ff */
[----:B------:R-:W-:Y:S01]  /*1500*/  IADD3 R3, P0, PT, R3, 0x80, RZ ;  /* 0x0000008003037810 */ /* 0x000fe20007f1e0ff */
[----:B------:R-:W-:Y:S01]  /*1510*/  UIADD3 UR7, UPT, UPT, UR7, 0x20, URZ ;  /* 0x0000002007077890 */ /* 0x000fe2000fffe0ff */
[C---:B------:R-:W-:Y:S01]  /*1520*/  LEA R44, R29.reuse, R44, 0x5 ;  /* 0x0000002c1d2c7211 */ /* 0x040fe200078e28ff */
[----:B------:R-:W-:Y:S01]  /*1530*/  UISETP.NE.AND UP0, UPT, UR6, 0x1, UPT ;  /* 0x000000010600788c */ /* 0x000fe2000bf05270 */
[C---:B------:R-:W-:Y:S02]  /*1540*/  LEA R43, R29.reuse, R43, 0x5 ;  /* 0x0000002b1d2b7211 */ /* 0x040fe400078e28ff */
[C---:B------:R-:W-:Y:S02]  /*1550*/  LEA R42, R29.reuse, R42, 0x5 ;  /* 0x0000002a1d2a7211 */ /* 0x040fe400078e28ff */
[----:B------:R-:W-:-:S02]  /*1560*/  LEA R41, R29, R41, 0x5 ;  /* 0x000000291d297211 */ /* 0x000fc400078e28ff */
[C---:B------:R-:W-:Y:S02]  /*1570*/  LEA R40, R29.reuse, R40, 0x5 ;  /* 0x000000281d287211 */ /* 0x040fe400078e28ff */
[C---:B------:R-:W-:Y:S02]  /*1580*/  LEA R39, R29.reuse, R39, 0x5 ;  /* 0x000000271d277211 */ /* 0x040fe400078e28ff */
[C---:B------:R-:W-:Y:S02]  /*1590*/  LEA R38, R29.reuse, R38, 0x5 ;  /* 0x000000261d267211 */ /* 0x040fe400078e28ff */
[C---:B------:R-:W-:Y:S02]  /*15a0*/  LEA R37, R29.reuse, R37, 0x5 ;  /* 0x000000251d257211 */ /* 0x040fe400078e28ff */
[C---:B------:R-:W-:Y:S02]  /*15b0*/  LEA R36, R29.reuse, R36, 0x5 ;  /* 0x000000241d247211 */ /* 0x040fe400078e28ff */
[C---:B------:R-:W-:Y:S01]  /*15c0*/  LEA R35, R29.reuse, R35, 0x5 ;  /* 0x000000231d237211 */ /* 0x040fe200078e28ff */
[----:B------:R-:W-:Y:S01]  /*15d0*/  LDS R12, [R28] ;  /* 0x000000001c0c7984 */ /* 0x000fe20000000800 */
[----:B------:R-:W-:-:S02]  /*15e0*/  LEA R34, R29, R34, 0x5 ;  /* 0x000000221d227211 */ /* 0x000fc400078e28ff */
[C---:B------:R-:W-:Y:S01]  /*15f0*/  LEA R33, R29.reuse, R33, 0x5 ;  /* 0x000000211d217211 */ /* 0x040fe200078e28ff */
[----:B0-----:R-:W0:Y:S01]  /*1600*/  LDS.128 R16, [UR4] ;  /* 0x00000004ff107984 */ /* 0x001e220008000c00 */
[C---:B------:R-:W-:Y:S02]  /*1610*/  LEA R32, R29.reuse, R32, 0x5 ;  /* 0x000000201d207211 */ /* 0x040fe400078e28ff */
[C---:B------:R-:W-:Y:S01]  /*1620*/  LEA R31, R29.reuse, R31, 0x5 ;  /* 0x0000001f1d1f7211 */ /* 0x040fe200078e28ff */
[----:B------:R-:W2:Y:S01]  /*1630*/  LDS R13, [R28+0x80] ;  /* 0x000080001c0d7984 */ /* 0x000ea20000000800 */
[C---:B------:R-:W-:Y:S02]  /*1640*/  LEA R30, R29.reuse, R30, 0x5 ;  /* 0x0000001e1d1e7211 */ /* 0x040fe400078e28ff */
[C---:B------:R-:W-:Y:S01]  /*1650*/  LEA R4, R29.reuse, R4, 0x5 ;  /* 0x000000041d047211 */ /* 0x040fe200078e28ff */
[----:B------:R-:W3:Y:S01]  /*1660*/  LDS R49, [R28+0x100] ;  /* 0x000100001c317984 */ /* 0x000ee20000000800 */
[----:B------:R-:W-:-:S02]  /*1670*/  LEA R5, R29, R5, 0x5 ;  /* 0x000000051d057211 */ /* 0x000fc400078e28ff */
[C---:B------:R-:W-:Y:S01]  /*1680*/  LEA R6, R29.reuse, R6, 0x5 ;  /* 0x000000061d067211 */ /* 0x040fe200078e28ff */
[----:B------:R-:W-:Y:S01]  /*1690*/  LDS R51, [R28+0xe80] ;  /* 0x000e80001c337984 */ /* 0x000fe20000000800 */
[C---:B------:R-:W-:Y:S02]  /*16a0*/  LEA R7, R29.reuse, R7, 0x5 ;  /* 0x000000071d077211 */ /* 0x040fe400078e28ff */
[C---:B------:R-:W-:Y:S02]  /*16b0*/  LEA R8, R29.reuse, R8, 0x5 ;  /* 0x000000081d087211 */ /* 0x040fe400078e28ff */
        /* <DEDUP_REMOVED lines=8> */
[----:B------:R-:W-:-:S02]  /*1740*/  LEA R25, R29, R25, 0x5 ;  /* 0x000000191d197211 */ /* 0x000fc400078e28ff */
[C---:B------:R-:W-:Y:S02]  /*1750*/  LEA R26, R29.reuse, R26, 0x5 ;  /* 0x0000001a1d1a7211 */ /* 0x040fe400078e28ff */
[C---:B------:R-:W-:Y:S02]  /*1760*/  LEA R0, R29.reuse, R0, 0x5 ;  /* 0x000000001d007211 */ /* 0x040fe400078e28ff */
[----:B------:R-:W-:Y:S01]  /*1770*/  LEA R27, R29, R27, 0x5 ;  /* 0x0000001b1d1b7211 */ /* 0x000fe200078e28ff */
[----:B0-----:R-:W-:Y:S01]  /*1780*/  FFMA R12, R16, R12, R47 ;  /* 0x0000000c100c7223 */ /* 0x001fe2000000002f */
[----:B------:R-:W-:Y:S01]  /*1790*/  IADD3 R45, PT, PT, R45, 0x20, RZ ;  /* 0x000000202d2d7810 */ /* 0x000fe20007ffe0ff */
[----:B------:R-:W0:Y:S01]  /*17a0*/  LDS R47, [R28+0x180] ;  /* 0x000180001c2f7984 */ /* 0x000e220000000800 */
[----:B------:R-:W-:Y:S01]  /*17b0*/  IADD3.X R2, PT, PT, RZ, R2, RZ, P0, !PT ;  /* 0x00000002ff027210 */ /* 0x000fe200007fe4ff */
[----:B--2---:R-:W-:Y:S02]  /*17c0*/  FFMA R48, R13, R17, R12 ;  /* 0x000000110d307223 */ /* 0x004fe4000000000c */
[----:B------:R-:W-:Y:S02]  /*17d0*/  LDS R17, [R28+0x200] ;  /* 0x000200001c117984 */ /* 0x000fe40000000800 */
[----:B---3--:R-:W-:-:S02]  /*17e0*/  FFMA R18, R49, R18, R48 ;  /* 0x0000001231127223 */ /* 0x008fc40000000030 */
[----:B------:R-:W2:Y:S04]  /*17f0*/  LDS.128 R12, [UR4+0x10] ;  /* 0x00001004ff0c7984 */ /* 0x000ea80008000c00 */
[----:B------:R-:W3:Y:S04]  /*1800*/  LDS R16, [R28+0x280] ;  /* 0x000280001c107984 */ /* 0x000ee80000000800 */
[----:B------:R-:W-:Y:S01]  /*1810*/  LDS R49, [R28+0x380] ;  /* 0x000380001c317984 */ /* 0x000fe20000000800 */
[----:B0-----:R-:W-:-:S03]  /*1820*/  FFMA R19, R47, R19, R18 ;  /* 0x000000132f137223 */ /* 0x001fc60000000012 */
[----:B------:R-:W0:Y:S01]  /*1830*/  LDS R47, [R28+0x300] ;  /* 0x000300001c2f7984 */ /* 0x000e220000000800 */
[----:B--2---:R-:W-:-:S03]  /*1840*/  FFMA R17, R12, R17, R19 ;  /* 0x000000110c117223 */ /* 0x004fc60000000013 */
[----:B------:R-:W-:Y:S01]  /*1850*/  LDS R12, [R28+0x480] ;  /* 0x000480001c0c7984 */ /* 0x000fe20000000800 */
[----:B---3--:R-:W-:-:S03]  /*1860*/  FFMA R48, R16, R13, R17 ;  /* 0x0000000d10307223 */ /* 0x008fc60000000011 */
[----:B------:R-:W-:Y:S04]  /*1870*/  LDS R13, [R28+0x400] ;  /* 0x000400001c0d7984 */ /* 0x000fe80000000800 */
[----:B------:R-:W2:Y:S01]  /*1880*/  LDS.128 R16, [UR4+0x20] ;  /* 0x00002004ff107984 */ /* 0x000ea20008000c00 */
[----:B0-----:R-:W-:-:S03]  /*1890*/  FFMA R14, R47, R14, R48 ;  /* 0x0000000e2f0e7223 */ /* 0x001fc60000000030 */
[----:B------:R-:W0:Y:S01]  /*18a0*/  LDS R47, [R28+0x500] ;  /* 0x000500001c2f7984 */ /* 0x000e220000000800 */
[----:B------:R-:W-:-:S03]  /*18b0*/  FFMA R15, R49, R15, R14 ;  /* 0x0000000f310f7223 */ /* 0x000fc6000000000e */
[----:B------:R-:W3:Y:S01]  /*18c0*/  LDS R49, [R28+0x580] ;  /* 0x000580001c317984 */ /* 0x000ee20000000800 */
[----:B--2---:R-:W-:-:S03]  /*18d0*/  FFMA R13, R16, R13, R15 ;  /* 0x0000000d100d7223 */ /* 0x004fc6000000000f */
[----:B------:R-:W-:Y:S01]  /*18e0*/  LDS R16, [R28+0x680] ;  /* 0x000680001c107984 */ /* 0x000fe20000000800 */
[----:B------:R-:W-:-:S03]  /*18f0*/  FFMA R48, R12, R17, R13 ;  /* 0x000000110c307223 */ /* 0x000fc6000000000d */
[----:B------:R-:W-:Y:S04]  /*1900*/  LDS R17, [R28+0x600] ;  /* 0x000600001c117984 */ /* 0x000fe80000000800 */
[----:B------:R-:W2:Y:S01]  /*1910*/  LDS.128 R12, [UR4+0x30] ;  /* 0x00003004ff0c7984 */ /* 0x000ea20008000c00 */
[----:B0-----:R-:W-:-:S03]  /*1920*/  FFMA R18, R47, R18, R48 ;  /* 0x000000122f127223 */ /* 0x001fc60000000030 */
[----:B------:R-:W0:Y:S01]  /*1930*/  LDS R47, [R28+0x700] ;  /* 0x000700001c2f7984 */ /* 0x000e220000000800 */
[----:B---3--:R-:W-:-:S03]  /*1940*/  FFMA R19, R49, R19, R18 ;  /* 0x0000001331137223 */ /* 0x008fc60000000012 */
        /* <DEDUP_REMOVED lines=22> */
[----:B------:R-:W-:Y:S01]  /*1ab0*/  LDS R13, [R28+0xc00] ;  /* 0x000c00001c0d7984 */ /* 0x000fe20000000800 */
[----:B0-----:R-:W-:-:S03]  /*1ac0*/  FFMA R14, R47, R14, R48 ;  /* 0x0000000e2f0e7223 */ /* 0x001fc60000000030 */
[----:B------:R-:W0:Y:S01]  /*1ad0*/  LDS.128 R16, [UR4+0x60] ;  /* 0x00006004ff107984 */ /* 0x000e220008000c00 */
[----:B---3--:R-:W-:-:S03]  /*1ae0*/  FFMA R15, R49, R15, R14 ;  /* 0x0000000f310f7223 */ /* 0x008fc6000000000e */
[----:B------:R-:W2:Y:S04]  /*1af0*/  LDS R47, [R28+0xd00] ;  /* 0x000d00001c2f7984 */ /* 0x000ea80000000800 */
[----:B------:R-:W-:Y:S01]  /*1b00*/  LDS R49, [R28+0xe00] ;  /* 0x000e00001c317984 */ /* 0x000fe20000000800 */
[----:B0-----:R-:W-:-:S03]  /*1b10*/  FFMA R13, R16, R13, R15 ;  /* 0x0000000d100d7223 */ /* 0x001fc6000000000f */
[----:B------:R-:W0:Y:S01]  /*1b20*/  LDS R16, [R28+0xd80] ;  /* 0x000d80001c107984 */ /* 0x000e220000000800 */
[----:B------:R-:W-:-:S03]  /*1b30*/  FFMA R48, R12, R17, R13 ;  /* 0x000000110c307223 */ /* 0x000fc6000000000d */
[----:B------:R-:W3:Y:S01]  /*1b40*/  LDS.128 R12, [UR4+0x70] ;  /* 0x00007004ff0c7984 */ /* 0x000ee20008000c00 */
[----:B--2---:R-:W-:-:S03]  /*1b50*/  FFMA R47, R47, R18, R48 ;  /* 0x000000122f2f7223 */ /* 0x004fc60000000030 */
[----:B------:R-:W2:Y:S01]  /*1b60*/  LDS R17, [R28+0xf00] ;  /* 0x000f00001c117984 */ /* 0x000ea20000000800 */
[----:B0-----:R-:W-:-:S03]  /*1b70*/  FFMA R19, R16, R19, R47 ;  /* 0x0000001310137223 */ /* 0x001fc6000000002f */
[----:B------:R-:W0:Y:S01]  /*1b80*/  LDS R47, [R28+0xf80] ;  /* 0x000f80001c2f7984 */ /* 0x000e220000000800 */
[----:B---3--:R-:W-:-:S04]  /*1b90*/  FFMA R12, R12, R49, R19 ;  /* 0x000000310c0c7223 */ /* 0x008fc80000000013 */
[----:B------:R-:W-:-:S04]  /*1ba0*/  FFMA R12, R51, R13, R12 ;  /* 0x0000000d330c7223 */ /* 0x000fc8000000000c */
[----:B--2---:R-:W-:-:S04]  /*1bb0*/  FFMA R12, R17, R14, R12 ;  /* 0x0000000e110c7223 */ /* 0x004fc8000000000c */
[----:B0-----:R-:W-:Y:S01]  /*1bc0*/  FFMA R47, R47, R15, R12 ;  /* 0x0000000f2f2f7223 */ /* 0x001fe2000000000c */
[----:B------:R-:W-:Y:S06]  /*1bd0*/  BAR.SYNC.DEFER_BLOCKING 0x0 ;  /* 0x0000000000007b1d */ /* 0x000fec0000010000 */
[----:B------:R-:W-:Y:S05]  /*1be0*/  BRA.U UP0, `(.L_x_70) ;  /* 0xffffffe500f87547 */ /* 0x000fea000b83ffff */
.L_x_66:
[----:B------:R-:W0:Y:S02]  /*1bf0*/  LDCU UR4, c[0x0][0x3a4] ;  /* 0x00007480ff0477ac */ /* 0x000e240008000800 */
[----:B0-----:R-:W-:-:S13]  /*1c00*/  ISETP.GE.AND P0, PT, R46, UR4, PT ;  /* 0x000000042e007c0c */ /* 0x001fda000bf06270 */
[----:B------:R-:W-:Y:S05]  /*1c10*/  @P0 EXIT ;  /* 0x000000000000094d */ /* 0x000fea0003800000 */
[----:B------:R-:W0:Y:S02]  /*1c20*/  LDC.64 R2, c[0x0][0x390] ;  /* 0x0000e400ff027b82 */ /* 0x000e240000000a00 */
[----:B0-----:R-:W-:-:S05]  /*1c30*/  IMAD.WIDE R2, R46, 0x4, R2 ;  /* 0x000000042e027825 */ /* 0x001fca00078e0202 */
[----:B------:R-:W-:Y:S01]  /*1c40*/  STG.E desc[UR10][R2.64], R47 ;  /* 0x0000002f02007986 */ /* 0x000fe2000c10190a */
[----:B------:R-:W-:Y:S05]  /*1c50*/  EXIT ;  /* 0x000000000000794d */ /* 0x000fea0003800000 */
.L_x_71:
        /* <DEDUP_REMOVED lines=10> */
.L_x_103:


//--------------------- .text.matrixMulVector     --------------------------
	.section	.text.matrixMulVector,"ax",@progbits
	.align	128
        .global         matrixMulVector
        .type           matrixMulVector,@function
        .size           matrixMulVector,(.L_x_104 - matrixMulVector)
        .other          matrixMulVector,@"STO_CUDA_ENTRY STV_DEFAULT"
matrixMulVector:
.text.matrixMulVector:
[----:B------:R-:W-:Y:S01]  /*0000*/  LDC R1, c[0x0][0x37c] ;  /* 0x0000df00ff017b82 */ /* 0x000fe20000000800 */
[----:B------:R-:W0:Y:S01]  /*0010*/  LDCU UR30, c[0x0][0x39c] ;  /* 0x00007380ff1e77ac */ /* 0x000e220008000800 */
[----:B------:R-:W1:Y:S06]  /*0020*/  S2R R46, SR_TID.X ;  /* 0x00000000002e7919 */ /* 0x000e6c0000002100 */
[----:B------:R-:W2:Y:S01]  /*0030*/  S2UR UR4, SR_CTAID.X ;  /* 0x00000000000479c3 */ /* 0x000ea20000002500 */
[----:B------:R-:W-:Y:S01]  /*0040*/  HFMA2 R49, -RZ, RZ, 0, 0 ;  /* 0x00000000ff317431 */ /* 0x000fe200000001ff */
[----:B------:R-:W2:Y:S01]  /*0050*/  LDCU UR5, c[0x0][0x360] ;  /* 0x00006c00ff0577ac */ /* 0x000ea20008000800 */
[----:B------:R-:W3:Y:S01]  /*0060*/  LDCU.64 UR10, c[0x0][0x358] ;  /* 0x00006b00ff0a77ac */ /* 0x000ee20008000a00 */
[----:B0-----:R-:W-:-:S04]  /*0070*/  MOV R0, UR30 ;  /* 0x0000001e00007c02 */ /* 0x001fc80008000f00 */
[----:B------:R-:W-:Y:S01]  /*0080*/  ISETP.GE.AND P0, PT, R0, -0x1e, PT ;  /* 0xffffffe20000780c */ /* 0x000fe20003f06270 */
[----:B--2---:R-:W-:-:S06]  /*0090*/  UIMAD UR4, UR4, UR5, URZ ;  /* 0x00000005040472a4 */ /* 0x004fcc000f8e02ff */
[----:B-1----:R-:W-:-:S06]  /*00a0*/  IADD3 R47, PT, PT, R46, UR4, RZ ;  /* 0x000000042e2f7c10 */ /* 0x002fcc000fffe0ff */
[----:B---3--:R-:W-:Y:S05]  /*00b0*/  @!P0 BRA `(.L_x_72) ;  /* 0x0000001800b88947 */ /* 0x008fea0003800000 */
[----:B------:R-:W0:Y:S01]  /*00c0*/  LDC R5, c[0x0][0x398] ;  /* 0x0000e600ff057b82 */ /* 0x000e220000000800 */
[----:B------:R-:W-:Y:S02]  /*00d0*/  UIADD3 UR8, UPT, UPT, UR4, 0x6, URZ ;  /* 0x0000000604087890 */ /* 0x000fe4000fffe0ff */
[----:B------:R-:W-:Y:S01]  /*00e0*/  MOV R7, UR4 ;  /* 0x0000000400077c02 */ /* 0x000fe20008000f00 */
[----:B------:R-:W-:Y:S01]  /*00f0*/  UIADD3 UR26, UPT, UPT, UR4, 0x1c, URZ ;  /* 0x0000001c041a7890 */ /* 0x000fe2000fffe0ff */
[----:B------:R-:W-:Y:S01]  /*0100*/  MOV R0, UR30 ;  /* 0x0000001e00007c02 */ /* 0x000fe20008000f00 */
[----:B------:R-:W-:Y:S01]  /*0110*/  UIADD3 UR24, UPT, UPT, UR4, 0x1a, URZ ;  /* 0x0000001a04187890 */ /* 0x000fe2000fffe0ff */
[----:B------:R-:W-:Y:S01]  /*0120*/  MOV R49, RZ ;  /* 0x000000ff00317202 */ /* 0x000fe20000000f00 */
[----:B------:R-:W-:Y:S01]  /*0130*/  UIADD3 UR18, UPT, UPT, UR4, 0x14, URZ ;  /* 0x0000001404127890 */ /* 0x000fe2000fffe0ff */
[----:B------:R-:W1:Y:S01]  /*0140*/  LDC.64 R2, c[0x0][0x388] ;  /* 0x0000e200ff027b82 */ /* 0x000e620000000a00 */
[----:B------:R-:W-:Y:S01]  /*0150*/  MOV R13, UR26 ;  /* 0x0000001a000d7c02 */ /* 0x000fe20008000f00 */
[----:B------:R-:W-:Y:S01]  /*0160*/  UIADD3 UR22, UPT, UPT, UR4, 0x18, URZ ;  /* 0x0000001804167890 */ /* 0x000fe2000fffe0ff */
[----:B------:R-:W-:Y:S01]  /*0170*/  MOV R15, UR24 ;  /* 0x00000018000f7c02 */ /* 0x000fe20008000f00 */
[----:B------:R-:W-:Y:S01]  /*0180*/  UIADD3 UR16, UPT, UPT, UR4, 0x12, URZ ;  /* 0x0000001204107890 */ /* 0x000fe2000fffe0ff */
[----:B------:R-:W-:Y:S01]  /*0190*/  MOV R23, UR18 ;  /* 0x0000001200177c02 */ /* 0x000fe20008000f00 */
[--C-:B------:R-:W-:Y:S01]  /*01a0*/  IMAD R42, R13, UR30, R46.reuse ;  /* 0x0000001e0d2a7c24 */ /* 0x100fe2000f8e022e */
[----:B------:R-:W-:Y:S01]  /*01b0*/  UIADD3 UR20, UPT, UPT, UR4, 0x16, URZ ;  /* 0x0000001604147890 */ /* 0x000fe2000fffe0ff */
[----:B------:R-:W2:Y:S01]  /*01c0*/  S2UR UR9, SR_CgaCtaId ;  /* 0x00000000000979c3 */ /* 0x000ea20000008800 */
[--C-:B------:R-:W-:Y:S01]  /*01d0*/  IMAD R40, R15, UR30, R46.reuse ;  /* 0x0000001e0f287c24 */ /* 0x100fe2000f8e022e */
[----:B------:R-:W-:Y:S01]  /*01e0*/  MOV R17, UR22 ;  /* 0x0000001600117c02 */ /* 0x000fe20008000f00 */
[--C-:B------:R-:W-:Y:S01]  /*01f0*/  IMAD R34, R23, UR30, R46.reuse ;  /* 0x0000001e17227c24 */ /* 0x100fe2000f8e022e */
[----:B------:R-:W-:Y:S01]  /*0200*/  MOV R25, UR16 ;  /* 0x0000001000197c02 */ /* 0x000fe20008000f00 */
[----:B------:R-:W-:Y:S01]  /*0210*/  UIADD3 UR14, UPT, UPT, UR4, 0x10, URZ ;  /* 0x00000010040e7890 */ /* 0x000fe2000fffe0ff */
[----:B------:R-:W-:Y:S01]  /*0220*/  MOV R19, UR20 ;  /* 0x0000001400137c02 */ /* 0x000fe20008000f00 */
[--C-:B------:R-:W-:Y:S01]  /*0230*/  IMAD R38, R17, UR30, R46.reuse ;  /* 0x0000001e11267c24 */ /* 0x100fe2000f8e022e */
[----:B0-----:R-:W-:Y:S01]  /*0240*/  ISETP.LE.AND P0, PT, R5, UR8, PT ;  /* 0x0000000805007c0c */ /* 0x001fe2000bf03270 */
[----:B------:R-:W-:Y:S01]  /*0250*/  IMAD R5, R7, R0, UR30 ;  /* 0x0000001e07057e24 */ /* 0x000fe2000f8e0200 */
[----:B------:R-:W-:Y:S01]  /*0260*/  UIADD3 UR28, UPT, UPT, UR4, 0x1e, URZ ;  /* 0x0000001e041c7890 */ /* 0x000fe2000fffe0ff */
[--C-:B------:R-:W-:Y:S01]  /*0270*/  IMAD R32, R25, UR30, R46.reuse ;  /* 0x0000001e19207c24 */ /* 0x100fe2000f8e022e */
[----:B------:R-:W-:Y:S01]  /*0280*/  UIADD3 UR13, UPT, UPT, UR4, 0xf, URZ ;  /* 0x0000000f040d7890 */ /* 0x000fe2000fffe0ff */
[----:B------:R-:W-:Y:S01]  /*0290*/  MOV R27, UR14 ;  /* 0x0000000e001b7c02 */ /* 0x000fe20008000f00 */
[----:B------:R-:W-:Y:S01]  /*02a0*/  IMAD R36, R19, UR30, R46 ;  /* 0x0000001e13247c24 */ /* 0x000fe2000f8e022e */
[----:B------:R-:W-:Y:S01]  /*02b0*/  IADD3 R9, PT, PT, R5, UR30, RZ ;  /* 0x0000001e05097c10 */ /* 0x000fe2000fffe0ff */
[C---:B-1----:R-:W-:Y:S01]  /*02c0*/  IMAD.WIDE.U32 R2, R46.reuse, 0x4, R2 ;  /* 0x000000042e027825 */ /* 0x042fe200078e0002 */
[----:B------:R-:W-:Y:S01]  /*02d0*/  UMOV UR7, 0x400 ;  /* 0x0000040000077882 */ /* 0x000fe20000000000 */
[----:B------:R-:W-:Y:S01]  /*02e0*/  UIADD3 UR5, UPT, UPT, UR30, -0x1, URZ ;  /* 0xffffffff1e057890 */ /* 0x000fe2000fffe0ff */
[C---:B------:R-:W-:Y:S01]  /*02f0*/  IADD3 R0, PT, PT, R46.reuse, R5, RZ ;  /* 0x000000052e007210 */ /* 0x040fe20007ffe0ff */
[----:B------:R-:W-:Y:S01]  /*0300*/  VIADD R11, R9, UR30 ;  /* 0x0000001e090b7c36 */ /* 0x000fe20008000000 */
[----:B------:R-:W-:Y:S01]  /*0310*/  UIADD3 UR8, UPT, UPT, UR7, 0x1000, URZ ;  /* 0x0000100007087890 */ /* 0x000fe2000fffe0ff */
[----:B------:R-:W-:Y:S01]  /*0320*/  IMAD.MOV.U32 R4, RZ, RZ, R2 ;  /* 0x000000ffff047224 */ /* 0x000fe200078e0002 */
[----:B------:R-:W-:Y:S01]  /*0330*/  UIADD3 UR12, UPT, UPT, UR4, 0xe, URZ ;  /* 0x0000000e040c7890 */ /* 0x000fe2000fffe0ff */
[--C-:B------:R-:W-:Y:S01]  /*0340*/  IMAD R2, R7, UR30, R46.reuse ;  /* 0x0000001e07027c24 */ /* 0x100fe2000f8e022e */
[----:B------:R-:W-:Y:S01]  /*0350*/  IADD3 R13, PT, PT, R11, UR30, RZ ;  /* 0x0000001e0b0d7c10 */ /* 0x000fe2000fffe0ff */
[----:B------:R-:W-:Y:S01]  /*0360*/  UIADD3 UR15, UPT, UPT, UR4, 0x11, URZ ;  /* 0x00000011040f7890 */ /* 0x000fe2000fffe0ff */
[----:B------:R-:W-:Y:S01]  /*0370*/  MOV R7, UR28 ;  /* 0x0000001c00077c02 */ /* 0x000fe20008000f00 */
[----:B------:R-:W-:Y:S01]  /*0380*/  UIADD3 UR19, UPT, UPT, UR4, 0x15, URZ ;  /* 0x0000001504137890 */ /* 0x000fe2000fffe0ff */
[----:B------:R-:W-:Y:S01]  /*0390*/  IADD3 R21, PT, PT, R13, UR30, RZ ;  /* 0x0000001e0d157c10 */ /* 0x000fe2000fffe0ff */
[----:B------:R-:W-:Y:S01]  /*03a0*/  UIADD3 UR23, UPT, UPT, UR4, 0x19, URZ ;  /* 0x0000001904177890 */ /* 0x000fe2000fffe0ff */
[----:B------:R-:W-:Y:S01]  /*03b0*/  IMAD.U32 R29, RZ, RZ, UR13 ;  /* 0x0000000dff1d7e24 */ /* 0x000fe2000f8e00ff */
[----:B------:R-:W-:Y:S01]  /*03c0*/  UIADD3 UR27, UPT, UPT, UR4, 0x1d, URZ ;  /* 0x0000001d041b7890 */ /* 0x000fe2000fffe0ff */
[----:B------:R-:W-:Y:S01]  /*03d0*/  IADD3 R15, PT, PT, R21, UR30, RZ ;  /* 0x0000001e150f7c10 */ /* 0x000fe2000fffe0ff */
[----:B--2---:R-:W-:Y:S01]  /*03e0*/  ULEA UR7, UR9, UR7, 0x18 ;  /* 0x0000000709077291 */ /* 0x004fe2000f8ec0ff */
[--C-:B------:R-:W-:Y:S01]  /*03f0*/  IMAD R30, R27, UR30, R46.reuse ;  /* 0x0000001e1b1e7c24 */ /* 0x100fe2000f8e022e */
[----:B------:R-:W-:Y:S01]  /*0400*/  UIADD3 UR17, UPT, UPT, UR4, 0x13, URZ ;  /* 0x0000001304117890 */ /* 0x000fe2000fffe0ff */
[--C-:B------:R-:W-:Y:S01]  /*0410*/  IMAD R44, R7, UR30, R46.reuse ;  /* 0x0000001e072c7c24 */ /* 0x100fe2000f8e022e */
[----:B------:R-:W-:Y:S01]  /*0420*/  UIADD3 UR21, UPT, UPT, UR4, 0x17, URZ ;  /* 0x0000001704157890 */ /* 0x000fe2000fffe0ff */
[----:B------:R-:W-:Y:S01]  /*0430*/  VIADD R23, R15, UR30 ;  /* 0x0000001e0f177c36 */ /* 0x000fe20008000000 */
[----:B------:R-:W-:Y:S01]  /*0440*/  UIADD3 UR25, UPT, UPT, UR4, 0x1b, URZ ;  /* 0x0000001b04197890 */ /* 0x000fe2000fffe0ff */
[--C-:B------:R-:W-:Y:S01]  /*0450*/  IMAD R5, R29, UR30, R46.reuse ;  /* 0x0000001e1d057c24 */ /* 0x100fe2000f8e022e */
[----:B------:R-:W-:Y:S01]  /*0460*/  UIADD3 UR29, UPT, UPT, UR4, 0x1f, URZ ;  /* 0x0000001f041d7890 */ /* 0x000fe2000fffe0ff */
[----:B------:R-:W-:Y:S01]  /*0470*/  MOV R43, UR27 ;  /* 0x0000001b002b7c02 */ /* 0x000fe20008000f00 */
[----:B------:R-:W-:Y:S01]  /*0480*/  USHF.R.S32.HI UR6, URZ, 0x1f, UR5 ;  /* 0x0000001fff067899 */ /* 0x000fe20008011405 */
[----:B------:R-:W-:Y:S01]  /*0490*/  IADD3 R17, PT, PT, R23, UR30, RZ ;  /* 0x0000001e17117c10 */ /* 0x000fe2000fffe0ff */
[----:B------:R-:W-:Y:S01]  /*04a0*/  ULEA UR8, UR9, UR8, 0x18 ;  /* 0x0000000809087291 */ /* 0x000fe2000f8ec0ff */
[----:B------:R-:W-:Y:S01]  /*04b0*/  MOV R39, UR23 ;  /* 0x0000001700277c02 */ /* 0x000fe20008000f00 */
[----:B------:R-:W-:Y:S01]  /*04c0*/  ULEA.HI UR6, UR6, UR5, URZ, 0x5 ;  /* 0x0000000506067291 */ /* 0x000fe2000f8f28ff */
[----:B------:R-:W-:Y:S01]  /*04d0*/  IADD3 R25, PT, PT, R17, UR30, RZ ;  /* 0x0000001e11197c10 */ /* 0x000fe2000fffe0ff */
[----:B------:R-:W-:Y:S01]  /*04e0*/  IMAD.U32 R45, RZ, RZ, UR29 ;  /* 0x0000001dff2d7e24 */ /* 0x000fe2000f8e00ff */
[----:B------:R-:W-:Y:S01]  /*04f0*/  MOV R35, UR19 ;  /* 0x0000001300237c02 */ /* 0x000fe20008000f00 */
[----:B------:R-:W-:Y:S01]  /*0500*/  IMAD.U32 R41, RZ, RZ, UR25 ;  /* 0x00000019ff297e24 */ /* 0x000fe2000f8e00ff */
[----:B------:R-:W-:Y:S01]  /*0510*/  MOV R31, UR15 ;  /* 0x0000000f001f7c02 */ /* 0x000fe20008000f00 */
[----:B------:R-:W-:Y:S01]  /*0520*/  VIADD R19, R25, UR30 ;  /* 0x0000001e19137c36 */ /* 0x000fe20008000000 */
[----:B------:R-:W-:Y:S01]  /*0530*/  MOV R51, UR12 ;  /* 0x0000000c00337c02 */ /* 0x000fe20008000f00 */
[----:B------:R-:W-:Y:S01]  /*0540*/  IMAD.U32 R37, RZ, RZ, UR21 ;  /* 0x00000015ff257e24 */ /* 0x000fe2000f8e00ff */
[C---:B------:R-:W-:Y:S01]  /*0550*/  LEA R7, R46.reuse, UR7, 0x2 ;  /* 0x000000072e077c11 */ /* 0x040fe2000f8e10ff */
[----:B------:R-:W-:Y:S01]  /*0560*/  IMAD.U32 R33, RZ, RZ, UR17 ;  /* 0x00000011ff217e24 */ /* 0x000fe2000f8e00ff */
[----:B------:R-:W-:Y:S01]  /*0570*/  IADD3 R27, PT, PT, R19, UR30, RZ ;  /* 0x0000001e131b7c10 */ /* 0x000fe2000fffe0ff */
[----:B------:R-:W-:Y:S01]  /*0580*/  USHF.R.S32.HI UR6, URZ, 0x5, UR6 ;  /* 0x00000005ff067899 */ /* 0x000fe20008011406 */
[C---:B------:R-:W-:Y:S01]  /*0590*/  IADD3 R8, PT, PT, R46.reuse, R9, RZ ;  /* 0x000000092e087210 */ /* 0x040fe20007ffe0ff */
[--C-:B------:R-:W-:Y:S01]  /*05a0*/  IMAD R45, R45, UR30, R46.reuse ;  /* 0x0000001e2d2d7c24 */ /* 0x100fe2000f8e022e */
[----:B------:R-:W-:Y:S01]  /*05b0*/  IADD3 R29, PT, PT, R27, UR30, RZ ;  /* 0x0000001e1b1d7c10 */ /* 0x000fe2000fffe0ff */
[--C-:B------:R-:W-:Y:S01]  /*05c0*/  IMAD R43, R43, UR30, R46.reuse ;  /* 0x0000001e2b2b7c24 */ /* 0x100fe2000f8e022e */
[C---:B------:R-:W-:Y:S01]  /*05d0*/  LEA R9, R46.reuse, UR8, 0x2 ;  /* 0x000000082e097c11 */ /* 0x040fe2000f8e10ff */
[--C-:B------:R-:W-:Y:S01]  /*05e0*/  IMAD R41, R41, UR30, R46.reuse ;  /* 0x0000001e29297c24 */ /* 0x100fe2000f8e022e */
[C---:B------:R-:W-:Y:S01]  /*05f0*/  IADD3 R28, PT, PT, R46.reuse, UR30, R29 ;  /* 0x0000001e2e1c7c10 */ /* 0x040fe2000fffe01d */
[--C-:B------:R-:W-:Y:S01]  /*0600*/  IMAD R39, R39, UR30, R46.reuse ;  /* 0x0000001e27277c24 */ /* 0x100fe2000f8e022e */
[C---:B------:R-:W-:Y:S01]  /*0610*/  IADD3 R11, PT, PT, R46.reuse, R11, RZ ;  /* 0x0000000b2e0b7210 */ /* 0x040fe20007ffe0ff */
        /* <DEDUP_REMOVED lines=8> */
[----:B------:R-:W-:Y:S01]  /*06a0*/  IMAD R6, R51, UR30, R46 ;  /* 0x0000001e33067c24 */ /* 0x000fe2000f8e022e */
[C---:B------:R-:W-:Y:S01]  /*06b0*/  IADD3 R25, PT, PT, R46.reuse, R25, RZ ;  /* 0x000000192e197210 */ /* 0x040fe20007ffe0ff */
[C---:B------:R-:W-:Y:S01]  /*06c0*/  IMAD R10, R46.reuse, 0x7c, R7 ;  /* 0x0000007c2e0a7824 */ /* 0x040fe200078e0207 */
[C---:B------:R-:W-:Y:S01]  /*06d0*/  IADD3 R27, PT, PT, R46.reuse, R27, RZ ;  /* 0x0000001b2e1b7210 */ /* 0x040fe20007ffe0ff */
[C---:B------:R-:W-:Y:S01]  /*06e0*/  IMAD.IADD R22, R46.reuse, 0x1, R15 ;  /* 0x000000012e167824 */ /* 0x040fe200078e020f */
[C---:B------:R-:W-:Y:S01]  /*06f0*/  IADD3 R29, PT, PT, R46.reuse, R29, RZ ;  /* 0x0000001d2e1d7210 */ /* 0x040fe20007ffe0ff */
[----:B------:R-:W-:Y:S01]  /*0700*/  IMAD.IADD R26, R46, 0x1, R19 ;  /* 0x000000012e1a7824 */ /* 0x000fe200078e0213 */
[----:B------:R-:W0:Y:S01]  /*0710*/  LDCU UR31, c[0x0][0x3a0] ;  /* 0x00007400ff1f77ac */ /* 0x000e220008000800 */
[----:B------:R-:W-:-:S12]  /*0720*/  UIADD3 UR6, UPT, UPT, -UR6, URZ, URZ ;  /* 0x000000ff06067290 */ /* 0x000fd8000fffe1ff */
.L_x_76:
[----:B0-----:R-:W-:Y:S01]  /*0730*/  ISETP.GE.AND P1, PT, R46, UR31, PT ;  /* 0x0000001f2e007c0c */ /* 0x001fe2000bf26270 */
[----:B------:R-:W-:-:S12]  /*0740*/  BSSY.RECONVERGENT B0, `(.L_x_73) ;  /* 0x00000d5000007945 */ /* 0x000fd80003800200 */
[----:B-1----:R-:W-:Y:S05]  /*0750*/  @P1 BRA `(.L_x_74) ;  /* 0x0000000800c81947 */ /* 0x002fea0003800000 */
[----:B------:R-:W0:Y:S01]  /*0760*/  LDC R19, c[0x0][0x398] ;  /* 0x0000e600ff137b82 */ /* 0x000e220000000800 */
[----:B------:R-:W-:Y:S01]  /*0770*/  UIADD3 UR5, UPT, UPT, UR4, 0x1, URZ ;  /* 0x0000000104057890 */ /* 0x000fe2000fffe0ff */
[----:B------:R-:W-:Y:S01]  /*0780*/  MOV R18, RZ ;  /* 0x000000ff00127202 */ /* 0x000fe20000000f00 */
[----:B------:R-:W-:-:S05]  /*0790*/  UIADD3 UR8, UPT, UPT, UR4, 0x3, URZ ;  /* 0x0000000304087890 */ /* 0x000fca000fffe0ff */
[----:B------:R-:W1:Y:S01]  /*07a0*/  LDC.64 R12, c[0x0][0x380] ;  /* 0x0000e000ff0c7b82 */ /* 0x000e620000000a00 */
[C---:B0-----:R-:W-:Y:S02]  /*07b0*/  ISETP.LE.AND P2, PT, R19.reuse, UR4, PT ;  /* 0x0000000413007c0c */ /* 0x041fe4000bf43270 */
[----:B------:R-:W-:Y:S01]  /*07c0*/  ISETP.LE.AND P3, PT, R19, UR5, PT ;  /* 0x0000000513007c0c */ /* 0x000fe2000bf63270 */
[----:B------:R-:W-:Y:S01]  /*07d0*/  UIADD3 UR5, UPT, UPT, UR4, 0x2, URZ ;  /* 0x0000000204057890 */ /* 0x000fe2000fffe0ff */
[----:B-1----:R-:W-:-:S05]  /*07e0*/  IMAD.WIDE R14, R2, 0x4, R12 ;  /* 0x00000004020e7825 */ /* 0x002fca00078e020c */
[----:B------:R-:W-:Y:S01]  /*07f0*/  ISETP.LE.AND P1, PT, R19, UR5, PT ;  /* 0x0000000513007c0c */ /* 0x000fe2000bf23270 */
[----:B------:R-:W-:-:S03]  /*0800*/  UIADD3 UR5, UPT, UPT, UR4, 0x4, URZ ;  /* 0x0000000404057890 */ /* 0x000fc6000fffe0ff */
[----:B------:R0:W2:Y:S01]  /*0810*/  @!P2 LDG.E R18, desc[UR10][R14.64] ;  /* 0x0000000a0e12a981 */ /* 0x0000a2000c1e1900 */
[C---:B------:R-:W-:Y:S01]  /*0820*/  ISETP.LE.AND P5, PT, R19.reuse, UR8, PT ;  /* 0x0000000813007c0c */ /* 0x040fe2000bfa3270 */
[----:B------:R-:W-:Y:S01]  /*0830*/  @!P3 IMAD.WIDE R16, R0, 0x4, R12 ;  /* 0x000000040010b825 */ /* 0x000fe200078e020c */
[----:B------:R-:W-:Y:S02]  /*0840*/  ISETP.LE.AND P2, PT, R19, UR5, PT ;  /* 0x0000000513007c0c */ /* 0x000fe4000bf43270 */
[----:B0-----:R-:W-:Y:S01]  /*0850*/  MOV R14, R4 ;  /* 0x00000004000e7202 */ /* 0x001fe20000000f00 */
[----:B------:R-:W-:-:S05]  /*0860*/  IMAD.MOV.U32 R15, RZ, RZ, R3 ;  /* 0x000000ffff0f7224 */ /* 0x000fca00078e0003 */
[----:B------:R-:W3:Y:S05]  /*0870*/  LDG.E R48, desc[UR10][R14.64] ;  /* 0x0000000a0e307981 */ /* 0x000eea000c1e1900 */
[----:B------:R-:W-:-:S06]  /*0880*/  @!P2 IMAD.WIDE R50, R20, 0x4, R12 ;  /* 0x000000041432a825 */ /* 0x000fcc00078e020c */
[----:B------:R-:W4:Y:S04]  /*0890*/  @!P2 LDG.E R50, desc[UR10][R50.64] ;  /* 0x0000000a3232a981 */ /* 0x000f28000c1e1900 */
[----:B------:R0:W5:Y:S02]  /*08a0*/  @!P3 LDG.E R14, desc[UR10][R16.64] ;  /* 0x0000000a100eb981 */ /* 0x000164000c1e1900 */
[----:B0-----:R-:W-:-:S06]  /*08b0*/  @!P1 IMAD.WIDE R16, R8, 0x4, R12 ;  /* 0x0000000408109825 */ /* 0x001fcc00078e020c */
[----:B------:R-:W2:Y:S01]  /*08c0*/  @!P1 LDG.E R16, desc[UR10][R16.64] ;  /* 0x0000000a10109981 */ /* 0x000ea2000c1e1900 */
[----:B------:R-:W-:-:S06]  /*08d0*/  @!P5 IMAD.WIDE R52, R11, 0x4, R12 ;  /* 0x000000040b34d825 */ /* 0x000fcc00078e020c */
[----:B------:R-:W2:Y:S01]  /*08e0*/  @!P5 LDG.E R52, desc[UR10][R52.64] ;  /* 0x0000000a3434d981 */ /* 0x000ea2000c1e1900 */
[----:B------:R-:W-:Y:S02]  /*08f0*/  UIADD3 UR5, UPT, UPT, UR4, 0x5, URZ ;  /* 0x0000000504057890 */ /* 0x000fe4000fffe0ff */
[----:B------:R-:W-:-:S06]  /*0900*/  UIADD3 UR8, UPT, UPT, UR4, 0x7, URZ ;  /* 0x0000000704087890 */ /* 0x000fcc000fffe0ff */
[C---:B------:R-:W-:Y:S01]  /*0910*/  ISETP.LE.AND P4, PT, R19.reuse, UR8, PT ;  /* 0x0000000813007c0c */ /* 0x040fe2000bf83270 */
[----:B------:R-:W-:Y:S01]  /*0920*/  UIADD3 UR8, UPT, UPT, UR4, 0x9, URZ ;  /* 0x0000000904087890 */ /* 0x000fe2000fffe0ff */
[----:B---3--:R-:W-:Y:S04]  /*0930*/  STS [R9], R48 ;  /* 0x0000003009007388 */ /* 0x008fe80000000800 */
[----:B------:R-:W-:Y:S04]  /*0940*/  @P3 STS [R7+0x80], RZ ;  /* 0x000080ff07003388 */ /* 0x000fe80000000800 */
[----:B-----5:R-:W-:Y:S01]  /*0950*/  @!P3 STS [R7+0x80], R14 ;  /* 0x0000800e0700b388 */ /* 0x020fe20000000800 */
[----:B------:R-:W-:Y:S01]  /*0960*/  ISETP.LE.AND P3, PT, R19, UR5, PT ;  /* 0x0000000513007c0c */ /* 0x000fe2000bf63270 */
[----:B------:R-:W-:-:S06]  /*0970*/  UIADD3 UR5, UPT, UPT, UR4, 0x8, URZ ;  /* 0x0000000804057890 */ /* 0x000fcc000fffe0ff */
[C---:B------:R-:W-:Y:S01]  /*0980*/  ISETP.LE.AND P6, PT, R19.reuse, UR5, PT ;  /* 0x0000000513007c0c */ /* 0x040fe2000bfc3270 */
[----:B------:R-:W-:Y:S01]  /*0990*/  UIADD3 UR5, UPT, UPT, UR4, 0xa, URZ ;  /* 0x0000000a04057890 */ /* 0x000fe2000fffe0ff */
[----:B------:R-:W-:Y:S04]  /*09a0*/  @P2 STS [R7+0x200], RZ ;  /* 0x000200ff07002388 */ /* 0x000fe80000000800 */
[----:B----4-:R-:W-:Y:S01]  /*09b0*/  @!P2 STS [R7+0x200], R50 ;  /* 0x000200320700a388 */ /* 0x010fe20000000800 */
[----:B------:R-:W-:-:S03]  /*09c0*/  ISETP.LE.AND P2, PT, R19, UR5, PT ;  /* 0x0000000513007c0c */ /* 0x000fc6000bf43270 */
[----:B------:R-:W-:Y:S04]  /*09d0*/  @P1 STS [R7+0x100], RZ ;  /* 0x000100ff07001388 */ /* 0x000fe80000000800 */
[----:B--2---:R0:W-:Y:S01]  /*09e0*/  @!P1 STS [R7+0x100], R16 ;  /* 0x0001001007009388 */ /* 0x0041e20000000800 */
[----:B------:R-:W-:Y:S01]  /*09f0*/  ISETP.LE.AND P1, PT, R19, UR8, PT ;  /* 0x0000000813007c0c */ /* 0x000fe2000bf23270 */
[----:B0-----:R-:W-:-:S04]  /*0a00*/  @!P3 IMAD.WIDE R16, R21, 0x4, R12 ;  /* 0x000000041510b825 */ /* 0x001fc800078e020c */
[--C-:B------:R-:W-:Y:S02]  /*0a10*/  @!P2 IMAD.WIDE R50, R26, 0x4, R12.reuse ;  /* 0x000000041a32a825 */ /* 0x100fe400078e020c */
[----:B------:R-:W2:Y:S02]  /*0a20*/  @!P3 LDG.E R16, desc[UR10][R16.64] ;  /* 0x0000000a1010b981 */ /* 0x000ea4000c1e1900 */
[--C-:B------:R-:W-:Y:S02]  /*0a30*/  @!P4 IMAD.WIDE R14, R23, 0x4, R12.reuse ;  /* 0x00000004170ec825 */ /* 0x100fe400078e020c */
[----:B------:R-:W3:Y:S04]  /*0a40*/  @!P2 LDG.E R50, desc[UR10][R50.64] ;  /* 0x0000000a3232a981 */ /* 0x000ee8000c1e1900 */
[----:B------:R0:W4:Y:S04]  /*0a50*/  @!P4 LDG.E R48, desc[UR10][R14.64] ;  /* 0x0000000a0e30c981 */ /* 0x000128000c1e1900 */
[----:B------:R-:W-:Y:S01]  /*0a60*/  @P5 STS [R7+0x180], RZ ;  /* 0x000180ff07005388 */ /* 0x000fe20000000800 */
[----:B0-----:R-:W-:-:S03]  /*0a70*/  @!P6 IMAD.WIDE R14, R24, 0x4, R12 ;  /* 0x00000004180ee825 */ /* 0x001fc600078e020c */
[----:B------:R0:W-:Y:S04]  /*0a80*/  @!P5 STS [R7+0x180], R52 ;  /* 0x000180340700d388 */ /* 0x0001e80000000800 */
[----:B------:R-:W5:Y:S01]  /*0a90*/  @!P6 LDG.E R14, desc[UR10][R14.64] ;  /* 0x0000000a0e0ee981 */ /* 0x000f62000c1e1900 */
[----:B0-----:R-:W-:-:S06]  /*0aa0*/  @!P1 IMAD.WIDE R52, R25, 0x4, R12 ;  /* 0x0000000419349825 */ /* 0x001fcc00078e020c */
[----:B------:R-:W4:Y:S01]  /*0ab0*/  @!P1 LDG.E R52, desc[UR10][R52.64] ;  /* 0x0000000a34349981 */ /* 0x000f22000c1e1900 */
[----:B------:R-:W-:-:S03]  /*0ac0*/  UIADD3 UR5, UPT, UPT, UR4, 0xb, URZ ;  /* 0x0000000b04057890 */ /* 0x000fc6000fffe0ff */
[----:B------:R-:W-:Y:S01]  /*0ad0*/  @P3 STS [R7+0x280], RZ ;  /* 0x000280ff07003388 */ /* 0x000fe20000000800 */
[----:B------:R-:W-:-:S03]  /*0ae0*/  UIADD3 UR8, UPT, UPT, UR4, 0xc, URZ ;  /* 0x0000000c04087890 */ /* 0x000fc6000fffe0ff */
[----:B------:R-:W-:Y:S01]  /*0af0*/  @P2 STS [R7+0x500], RZ ;  /* 0x000500ff07002388 */ /* 0x000fe20000000800 */
[----:B------:R-:W-:Y:S02]  /*0b00*/  UIADD3 UR9, UPT, UPT, UR4, 0xd, URZ ;  /* 0x0000000d04097890 */ /* 0x000fe4000fffe0ff */
[C---:B------:R-:W-:Y:S01]  /*0b10*/  ISETP.LE.AND P5, PT, R19.reuse, UR8, PT ;  /* 0x0000000813007c0c */ /* 0x040fe2000bfa3270 */
[----:B------:R-:W-:Y:S04]  /*0b20*/  @P6 STS [R7+0x400], RZ ;  /* 0x000400ff07006388 */ /* 0x000fe80000000800 */
[----:B------:R-:W-:Y:S04]  /*0b30*/  @P1 STS [R7+0x480], RZ ;  /* 0x000480ff07001388 */ /* 0x000fe80000000800 */
[----:B------:R-:W-:Y:S04]  /*0b40*/  @P4 STS [R7+0x380], RZ ;  /* 0x000380ff07004388 */ /* 0x000fe80000000800 */
[----:B--2---:R0:W-:Y:S01]  /*0b50*/  @!P3 STS [R7+0x280], R16 ;  /* 0x000280100700b388 */ /* 0x0041e20000000800 */
[----:B------:R-:W-:-:S03]  /*0b60*/  ISETP.LE.AND P3, PT, R19, UR5, PT ;  /* 0x0000000513007c0c */ /* 0x000fc6000bf63270 */
[----:B---3--:R1:W-:Y:S01]  /*0b70*/  @!P2 STS [R7+0x500], R50 ;  /* 0x000500320700a388 */ /* 0x0083e20000000800 */
[----:B------:R-:W-:-:S09]  /*0b80*/  ISETP.LE.AND P2, PT, R19, UR13, PT ;  /* 0x0000000d13007c0c */ /* 0x000fd2000bf43270 */
[----:B0-----:R-:W-:-:S04]  /*0b90*/  @!P3 IMAD.WIDE R16, R27, 0x4, R12 ;  /* 0x000000041b10b825 */ /* 0x001fc800078e020c */
[----:B-1----:R-:W-:Y:S02]  /*0ba0*/  @!P2 IMAD.WIDE R50, R5, 0x4, R12 ;  /* 0x000000040532a825 */ /* 0x002fe400078e020c */
[----:B------:R-:W2:Y:S04]  /*0bb0*/  @!P3 LDG.E R16, desc[UR10][R16.64] ;  /* 0x0000000a1010b981 */ /* 0x000ea8000c1e1900 */
[----:B-----5:R0:W-:Y:S01]  /*0bc0*/  @!P6 STS [R7+0x400], R14 ;  /* 0x0004000e0700e388 */ /* 0x0201e20000000800 */
[----:B------:R-:W-:-:S03]  /*0bd0*/  ISETP.LE.AND P6, PT, R19, UR9, PT ;  /* 0x0000000913007c0c */ /* 0x000fc6000bfc3270 */
[----:B----4-:R1:W-:Y:S04]  /*0be0*/  @!P4 STS [R7+0x380], R48 ;  /* 0x000380300700c388 */ /* 0x0103e80000000800 */
[----:B------:R-:W3:Y:S01]  /*0bf0*/  @!P2 LDG.E R50, desc[UR10][R50.64] ;  /* 0x0000000a3232a981 */ /* 0x000ee2000c1e1900 */
[----:B0-----:R-:W-:-:S03]  /*0c00*/  @!P5 IMAD.WIDE R14, R29, 0x4, R12 ;  /* 0x000000041d0ed825 */ /* 0x001fc600078e020c */
[----:B------:R0:W-:Y:S01]  /*0c10*/  @!P1 STS [R7+0x480], R52 ;  /* 0x0004803407009388 */ /* 0x0001e20000000800 */
[----:B------:R-:W-:-:S03]  /*0c20*/  ISETP.LE.AND P1, PT, R19, UR12, PT ;  /* 0x0000000c13007c0c */ /* 0x000fc6000bf23270 */
[----:B-1----:R1:W4:Y:S02]  /*0c30*/  @!P5 LDG.E R48, desc[UR10][R14.64] ;  /* 0x0000000a0e30d981 */ /* 0x002324000c1e1900 */
[----:B-1----:R-:W-:-:S08]  /*0c40*/  @!P6 IMAD.WIDE R14, R28, 0x4, R12 ;  /* 0x000000041c0ee825 */ /* 0x002fd000078e020c */
[----:B0-----:R-:W-:Y:S01]  /*0c50*/  @!P1 IMAD.WIDE R52, R6, 0x4, R12 ;  /* 0x0000000406349825 */ /* 0x001fe200078e020c */
[----:B------:R-:W5:Y:S05]  /*0c60*/  @!P6 LDG.E R14, desc[UR10][R14.64] ;  /* 0x0000000a0e0ee981 */ /* 0x000f6a000c1e1900 */
[----:B------:R-:W5:Y:S04]  /*0c70*/  @!P1 LDG.E R52, desc[UR10][R52.64] ;  /* 0x0000000a34349981 */ /* 0x000f68000c1e1900 */
[----:B------:R-:W-:Y:S01]  /*0c80*/  @P3 STS [R7+0x580], RZ ;  /* 0x000580ff07003388 */ /* 0x000fe20000000800 */
[----:B------:R-:W-:-:S03]  /*0c90*/  ISETP.LE.AND P4, PT, R19, UR15, PT ;  /* 0x0000000f13007c0c */ /* 0x000fc6000bf83270 */
[----:B------:R-:W-:Y:S04]  /*0ca0*/  @P2 STS [R7+0x780], RZ ;  /* 0x000780ff07002388 */ /* 0x000fe80000000800 */
[----:B------:R-:W-:Y:S04]  /*0cb0*/  @P5 STS [R7+0x600], RZ ;  /* 0x000600ff07005388 */ /* 0x000fe80000000800 */
[----:B------:R-:W-:Y:S04]  /*0cc0*/  @P6 STS [R7+0x680], RZ ;  /* 0x000680ff07006388 */ /* 0x000fe80000000800 */
[----:B------:R-:W-:Y:S04]  /*0cd0*/  @P1 STS [R7+0x700], RZ ;  /* 0x000700ff07001388 */ /* 0x000fe80000000800 */
[----:B--2---:R0:W-:Y:S01]  /*0ce0*/  @!P3 STS [R7+0x580], R16 ;  /* 0x000580100700b388 */ /* 0x0041e20000000800 */
[----:B------:R-:W-:-:S03]  /*0cf0*/  ISETP.LE.AND P3, PT, R19, UR14, PT ;  /* 0x0000000e13007c0c */ /* 0x000fc6000bf63270 */
[----:B---3--:R1:W-:Y:S01]  /*0d00*/  @!P2 STS [R7+0x780], R50 ;  /* 0x000780320700a388 */ /* 0x0083e20000000800 */
[----:B------:R-:W-:-:S09]  /*0d10*/  ISETP.LE.AND P2, PT, R19, UR18, PT ;  /* 0x0000001213007c0c */ /* 0x000fd2000bf43270 */
[----:B0-----:R-:W-:Y:S01]  /*0d20*/  @!P3 IMAD.WIDE R16, R30, 0x4, R12 ;  /* 0x000000041e10b825 */ /* 0x001fe200078e020c */
[----:B----4-:R-:W-:Y:S01]  /*0d30*/  @!P5 STS [R7+0x600], R48 ;  /* 0x000600300700d388 */ /* 0x010fe20000000800 */
[----:B------:R-:W-:-:S04]  /*0d40*/  ISETP.LE.AND P5, PT, R19, UR16, PT ;  /* 0x0000001013007c0c */ /* 0x000fc8000bfa3270 */
[----:B------:R-:W2:Y:S01]  /*0d50*/  @!P3 LDG.E R16, desc[UR10][R16.64] ;  /* 0x0000000a1010b981 */ /* 0x000ea2000c1e1900 */
[----:B-1----:R-:W-:-:S06]  /*0d60*/  @!P2 IMAD.WIDE R50, R34, 0x4, R12 ;  /* 0x000000042232a825 */ /* 0x002fcc00078e020c */
[----:B------:R-:W3:Y:S04]  /*0d70*/  @!P2 LDG.E R50, desc[UR10][R50.64] ;  /* 0x0000000a3232a981 */ /* 0x000ee8000c1e1900 */
[----:B-----5:R0:W-:Y:S04]  /*0d80*/  @!P6 STS [R7+0x680], R14 ;  /* 0x0006800e0700e388 */ /* 0x0201e80000000800 */
[----:B------:R1:W-:Y:S01]  /*0d90*/  @!P1 STS [R7+0x700], R52 ;  /* 0x0007003407009388 */ /* 0x0003e20000000800 */
[----:B0-----:R-:W-:Y:S01]  /*0da0*/  @!P4 IMAD.WIDE R14, R31, 0x4, R12 ;  /* 0x000000041f0ec825 */ /* 0x001fe200078e020c */
[----:B------:R-:W-:-:S04]  /*0db0*/  ISETP.LE.AND P1, PT, R19, UR17, PT ;  /* 0x0000001113007c0c */ /* 0x000fc8000bf23270 */
[----:B------:R0:W4:Y:S02]  /*0dc0*/  @!P4 LDG.E R48, desc[UR10][R14.64] ;  /* 0x0000000a0e30c981 */ /* 0x000124000c1e1900 */
[----:B0-----:R-:W-:-:S06]  /*0dd0*/  @!P5 IMAD.WIDE R14, R32, 0x4, R12 ;  /* 0x00000004200ed825 */ /* 0x001fcc00078e020c */
[----:B------:R-:W5:Y:S01]  /*0de0*/  @!P5 LDG.E R14, desc[UR10][R14.64] ;  /* 0x0000000a0e0ed981 */ /* 0x000f62000c1e1900 */
[----:B-1----:R-:W-:-:S06]  /*0df0*/  @!P1 IMAD.WIDE R52, R33, 0x4, R12 ;  /* 0x0000000421349825 */ /* 0x002fcc00078e020c */
[----:B------:R-:W5:Y:S01]  /*0e00*/  @!P1 LDG.E R52, desc[UR10][R52.64] ;  /* 0x0000000a34349981 */ /* 0x000f62000c1e1900 */
[----:B------:R-:W-:-:S03]  /*0e10*/  ISETP.LE.AND P6, PT, R19, UR20, PT ;  /* 0x0000001413007c0c */ /* 0x000fc6000bfc3270 */
[----:B------:R-:W-:Y:S04]  /*0e20*/  @P3 STS [R7+0x800], RZ ;  /* 0x000800ff07003388 */ /* 0x000fe80000000800 */
        /* <DEDUP_REMOVED lines=8> */
[--C-:B0-----:R-:W-:Y:S01]  /*0eb0*/  @!P3 IMAD.WIDE R16, R35, 0x4, R12.reuse ;  /* 0x000000042310b825 */ /* 0x101fe200078e020c */
[----:B----4-:R0:W-:Y:S01]  /*0ec0*/  @!P4 STS [R7+0x880], R48 ;  /* 0x000880300700c388 */ /* 0x0101e20000000800 */
[----:B------:R-:W-:Y:S02]  /*0ed0*/  ISETP.LE.AND P4, PT, R19, UR21, PT ;  /* 0x0000001513007c0c */ /* 0x000fe4000bf83270 */
[----:B-1----:R-:W-:-:S06]  /*0ee0*/  @!P2 IMAD.WIDE R50, R39, 0x4, R12 ;  /* 0x000000042732a825 */ /* 0x002fcc00078e020c */
[----:B------:R-:W2:Y:S04]  /*0ef0*/  @!P2 LDG.E R51, desc[UR10][R50.64] ;  /* 0x0000000a3233a981 */ /* 0x000ea8000c1e1900 */
[----:B0-----:R-:W3:Y:S04]  /*0f00*/  @!P3 LDG.E R48, desc[UR10][R16.64] ;  /* 0x0000000a1030b981 */ /* 0x001ee8000c1e1900 */
[----:B-----5:R0:W-:Y:S01]  /*0f10*/  @!P5 STS [R7+0x900], R14 ;  /* 0x0009000e0700d388 */ /* 0x0201e20000000800 */
[----:B------:R-:W-:Y:S01]  /*0f20*/  ISETP.LE.AND P5, PT, R19, UR22, PT ;  /* 0x0000001613007c0c */ /* 0x000fe2000bfa3270 */
[----:B0-----:R-:W-:-:S02]  /*0f30*/  @!P6 IMAD.WIDE R14, R36, 0x4, R12 ;  /* 0x00000004240ee825 */ /* 0x001fc400078e020c */
[----:B------:R0:W-:Y:S04]  /*0f40*/  @!P1 STS [R7+0x980], R52 ;  /* 0x0009803407009388 */ /* 0x0001e80000000800 */
[----:B------:R1:W4:Y:S06]  /*0f50*/  @!P6 LDG.E R16, desc[UR10][R14.64] ;  /* 0x0000000a0e10e981 */ /* 0x00032c000c1e1900 */
[----:B0-----:R-:W-:-:S04]  /*0f60*/  @!P5 IMAD.WIDE R52, R38, 0x4, R12 ;  /* 0x000000042634d825 */ /* 0x001fc800078e020c */
[----:B-1----:R-:W-:Y:S02]  /*0f70*/  @!P4 IMAD.WIDE R14, R37, 0x4, R12 ;  /* 0x00000004250ec825 */ /* 0x002fe400078e020c */
[----:B------:R-:W5:Y:S04]  /*0f80*/  @!P5 LDG.E R53, desc[UR10][R52.64] ;  /* 0x0000000a3435d981 */ /* 0x000f68000c1e1900 */
        /* <DEDUP_REMOVED lines=9> */
[----:B---3--:R-:W-:Y:S01]  /*1020*/  @!P3 STS [R7+0xa80], R48 ;  /* 0x000a80300700b388 */ /* 0x008fe20000000800 */
[----:B------:R-:W-:-:S03]  /*1030*/  ISETP.LE.AND P3, PT, R19, UR25, PT ;  /* 0x0000001913007c0c */ /* 0x000fc6000bf63270 */
[----:B----4-:R1:W-:Y:S01]  /*1040*/  @!P6 STS [R7+0xb00], R16 ;  /* 0x000b00100700e388 */ /* 0x0103e20000000800 */
[----:B------:R-:W-:-:S03]  /*1050*/  ISETP.LE.AND P6, PT, R19, UR26, PT ;  /* 0x0000001a13007c0c */ /* 0x000fc6000bfc3270 */
[----:B-----5:R-:W-:Y:S01]  /*1060*/  @!P5 STS [R7+0xc00], R53 ;  /* 0x000c00350700d388 */ /* 0x020fe20000000800 */
[----:B------:R-:W-:-:S03]  /*1070*/  ISETP.LE.AND P5, PT, R19, UR29, PT ;  /* 0x0000001d13007c0c */ /* 0x000fc6000bfa3270 */
[----:B------:R2:W-:Y:S01]  /*1080*/  @!P4 STS [R7+0xb80], R14 ;  /* 0x000b800e0700c388 */ /* 0x0005e20000000800 */
[----:B------:R-:W-:-:S05]  /*1090*/  ISETP.LE.AND P4, PT, R19, UR27, PT ;  /* 0x0000001b13007c0c */ /* 0x000fca000bf83270 */
[----:B0-----:R-:W-:-:S04]  /*10a0*/  @!P6 IMAD.WIDE R50, R42, 0x4, R12 ;  /* 0x000000042a32e825 */ /* 0x001fc800078e020c */
[--C-:B-1----:R-:W-:Y:S02]  /*10b0*/  @!P1 IMAD.WIDE R16, R40, 0x4, R12.reuse ;  /* 0x0000000428109825 */ /* 0x102fe400078e020c */
[----:B------:R-:W3:Y:S02]  /*10c0*/  @!P6 LDG.E R50, desc[UR10][R50.64] ;  /* 0x0000000a3232e981 */ /* 0x000ee4000c1e1900 */
[--C-:B--2---:R-:W-:Y:S02]  /*10d0*/  @!P0 IMAD.WIDE R14, R22, 0x4, R12.reuse ;  /* 0x00000004160e8825 */ /* 0x104fe400078e020c */
[----:B------:R0:W2:Y:S02]  /*10e0*/  @!P1 LDG.E R48, desc[UR10][R16.64] ;  /* 0x0000000a10309981 */ /* 0x0000a4000c1e1900 */
[--C-:B------:R-:W-:Y:S02]  /*10f0*/  @!P3 IMAD.WIDE R52, R41, 0x4, R12.reuse ;  /* 0x000000042934b825 */ /* 0x100fe400078e020c */
[----:B------:R1:W4:Y:S02]  /*1100*/  @!P0 LDG.E R51, desc[UR10][R14.64] ;  /* 0x0000000a0e338981 */ /* 0x000324000c1e1900 */
[----:B0-----:R-:W-:-:S02]  /*1110*/  @!P4 IMAD.WIDE R16, R43, 0x4, R12 ;  /* 0x000000042b10c825 */ /* 0x001fc400078e020c */
[----:B------:R-:W5:Y:S04]  /*1120*/  @!P3 LDG.E R52, desc[UR10][R52.64] ;  /* 0x0000000a3434b981 */ /* 0x000f68000c1e1900 */
[----:B------:R-:W5:Y:S01]  /*1130*/  @!P4 LDG.E R19, desc[UR10][R16.64] ;  /* 0x0000000a1013c981 */ /* 0x000f62000c1e1900 */
[----:B-1----:R-:W-:-:S04]  /*1140*/  @!P2 IMAD.WIDE R14, R44, 0x4, R12 ;  /* 0x000000042c0ea825 */ /* 0x002fc800078e020c */
[----:B------:R-:W-:Y:S02]  /*1150*/  @!P5 IMAD.WIDE R12, R45, 0x4, R12 ;  /* 0x000000042d0cd825 */ /* 0x000fe400078e020c */
[----:B------:R-:W5:Y:S04]  /*1160*/  @!P2 LDG.E R14, desc[UR10][R14.64] ;  /* 0x0000000a0e0ea981 */ /* 0x000f68000c1e1900 */
        /* <DEDUP_REMOVED lines=9> */
[----:B---3--:R0:W-:Y:S04]  /*1200*/  @!P6 STS [R7+0xe00], R50 ;  /* 0x000e00320700e388 */ /* 0x0081e80000000800 */
[----:B--2---:R0:W-:Y:S04]  /*1210*/  @!P1 STS [R7+0xd00], R48 ;  /* 0x000d003007009388 */ /* 0x0041e80000000800 */
[----:B----4-:R0:W-:Y:S04]  /*1220*/  @!P0 STS [R7+0x300], R51 ;  /* 0x0003003307008388 */ /* 0x0101e80000000800 */
[----:B-----5:R0:W-:Y:S04]  /*1230*/  @!P3 STS [R7+0xd80], R52 ;  /* 0x000d80340700b388 */ /* 0x0201e80000000800 */
[----:B------:R0:W-:Y:S04]  /*1240*/  @!P4 STS [R7+0xe80], R19 ;  /* 0x000e80130700c388 */ /* 0x0001e80000000800 */
[----:B------:R0:W-:Y:S04]  /*1250*/  @!P2 STS [R7+0xf00], R14 ;  /* 0x000f000e0700a388 */ /* 0x0001e80000000800 */
[----:B------:R0:W-:Y:S01]  /*1260*/  @!P5 STS [R7+0xf80], R12 ;  /* 0x000f800c0700d388 */ /* 0x0001e20000000800 */
[----:B------:R-:W-:Y:S05]  /*1270*/  BRA `(.L_x_75) ;  /* 0x0000000000847947 */ /* 0x000fea0003800000 */
.L_x_74:
[----:B------:R1:W-:Y:S04]  /*1280*/  STS [R9], RZ ;  /* 0x000000ff09007388 */ /* 0x0003e80000000800 */
        /* <DEDUP_REMOVED lines=32> */
.L_x_75:
[----:B------:R-:W-:Y:S05]  /*1490*/  BSYNC.RECONVERGENT B0 ;  /* 0x0000000000007941 */ /* 0x000fea0003800200 */
.L_x_73:
[----:B------:R-:W-:Y:S01]  /*14a0*/  BAR.SYNC.DEFER_BLOCKING 0x0 ;  /* 0x0000000000007b1d */ /* 0x000fe20000010000 */
[----:B------:R-:W-:Y:S01]  /*14b0*/  UIADD3 UR6, UPT, UPT, UR6, 0x1, URZ ;  /* 0x0000000106067890 */ /* 0x000fe2000fffe0ff */
[----:B------:R-:W-:Y:S01]  /*14c0*/  IADD3 R4, P1, PT, R4, 0x80, RZ ;  /* 0x0000008004047810 */ /* 0x000fe20007f3e0ff */
[----:B------:R-:W-:Y:S01]  /*14d0*/  VIADD R41, R41, 0x20 ;  /* 0x0000002029297836 */ /* 0x000fe20000000000 */
[----:B------:R-:W-:Y:S01]  /*14e0*/  IADD3 R45, PT, PT, R45, 0x20, RZ ;  /* 0x000000202d2d7810 */ /* 0x000fe20007ffe0ff */
[----:B------:R-:W-:Y:S01]  /*14f0*/  UISETP.NE.AND UP0, UPT, UR6, 0x1, UPT ;  /* 0x000000010600788c */ /* 0x000fe2000bf05270 */
[----:B------:R-:W-:Y:S01]  /*1500*/  IADD3 R44, PT, PT, R44, 0x20, RZ ;  /* 0x000000202c2c7810 */ /* 0x000fe20007ffe0ff */
[----:B------:R-:W-:Y:S01]  /*1510*/  VIADD R36, R36, 0x20 ;  /* 0x0000002024247836 */ /* 0x000fe20000000000 */
        /* <DEDUP_REMOVED lines=8> */
[----:B------:R-:W-:-:S02]  /*15a0*/  IADD3 R38, PT, PT, R38, 0x20, RZ ;  /* 0x0000002026267810 */ /* 0x000fc40007ffe0ff */
[----:B------:R-:W-:Y:S02]  /*15b0*/  IADD3 R37, PT, PT, R37, 0x20, RZ ;  /* 0x0000002025257810 */ /* 0x000fe40007ffe0ff */
[----:B------:R-:W-:Y:S02]  /*15c0*/  IADD3 R35, PT, PT, R35, 0x20, RZ ;  /* 0x0000002023237810 */ /* 0x000fe40007ffe0ff */
[----:B------:R-:W-:Y:S01]  /*15d0*/  IADD3 R34, PT, PT, R34, 0x20, RZ ;  /* 0x0000002022227810 */ /* 0x000fe20007ffe0ff */
[----:B0-----:R-:W-:Y:S01]  /*15e0*/  LDS R12, [R10] ;  /* 0x000000000a0c7984 */ /* 0x001fe20000000800 */
[----:B------:R-:W-:Y:S02]  /*15f0*/  IADD3 R33, PT, PT, R33, 0x20, RZ ;  /* 0x0000002021217810 */ /* 0x000fe40007ffe0ff */
[----:B------:R-:W-:Y:S01]  /*1600*/  IADD3 R32, PT, PT, R32, 0x20, RZ ;  /* 0x0000002020207810 */ /* 0x000fe20007ffe0ff */
[----:B------:R-:W0:Y:S01]  /*1610*/  LDS.128 R16, [UR7+0x1000] ;  /* 0x00100007ff107984 */ /* 0x000e220008000c00 */
[----:B------:R-:W-:-:S02]  /*1620*/  IADD3 R30, PT, PT, R30, 0x20, RZ ;  /* 0x000000201e1e7810 */ /* 0x000fc40007ffe0ff */
[----:B------:R-:W-:Y:S01]  /*1630*/  IADD3 R5, PT, PT, R5, 0x20, RZ ;  /* 0x0000002005057810 */ /* 0x000fe20007ffe0ff */
[----:B------:R-:W2:Y:S01]  /*1640*/  LDS R13, [R10+0x4] ;  /* 0x000004000a0d7984 */ /* 0x000ea20000000800 */
[----:B------:R-:W-:Y:S02]  /*1650*/  IADD3 R6, PT, PT, R6, 0x20, RZ ;  /* 0x0000002006067810 */ /* 0x000fe40007ffe0ff */
[----:B------:R-:W-:Y:S01]  /*1660*/  IADD3 R28, PT, PT, R28, 0x20, RZ ;  /* 0x000000201c1c7810 */ /* 0x000fe20007ffe0ff */
[----:B------:R-:W3:Y:S01]  /*1670*/  LDS R14, [R10+0x8] ;  /* 0x000008000a0e7984 */ /* 0x000ee20000000800 */
[----:B------:R-:W-:Y:S02]  /*1680*/  IADD3 R27, PT, PT, R27, 0x20, RZ ;  /* 0x000000201b1b7810 */ /* 0x000fe40007ffe0ff */
[----:B------:R-:W-:Y:S01]  /*1690*/  IADD3 R26, PT, PT, R26, 0x20, RZ ;  /* 0x000000201a1a7810 */ /* 0x000fe20007ffe0ff */
[----:B------:R-:W-:Y:S01]  /*16a0*/  LDS R51, [R10+0x14] ;  /* 0x000014000a337984 */ /* 0x000fe20000000800 */
[----:B------:R-:W-:-:S02]  /*16b0*/  IADD3 R25, PT, PT, R25, 0x20, RZ ;  /* 0x0000002019197810 */ /* 0x000fc40007ffe0ff */
[----:B------:R-:W-:Y:S01]  /*16c0*/  IADD3 R24, PT, PT, R24, 0x20, RZ ;  /* 0x0000002018187810 */ /* 0x000fe20007ffe0ff */
[----:B------:R-:W-:Y:S01]  /*16d0*/  LDS R48, [R10+0x20] ;  /* 0x000020000a307984 */ /* 0x000fe20000000800 */
[----:B------:R-:W-:Y:S02]  /*16e0*/  IADD3 R22, PT, PT, R22, 0x20, RZ ;  /* 0x0000002016167810 */ /* 0x000fe40007ffe0ff */
[----:B------:R-:W-:Y:S02]  /*16f0*/  IADD3 R21, PT, PT, R21, 0x20, RZ ;  /* 0x0000002015157810 */ /* 0x000fe40007ffe0ff */
[----:B------:R-:W-:Y:S02]  /*1700*/  IADD3 R20, PT, PT, R20, 0x20, RZ ;  /* 0x0000002014147810 */ /* 0x000fe40007ffe0ff */
[----:B------:R-:W-:Y:S02]  /*1710*/  IADD3 R11, PT, PT, R11, 0x20, RZ ;  /* 0x000000200b0b7810 */ /* 0x000fe40007ffe0ff */
[----:B------:R-:W-:-:S02]  /*1720*/  IADD3 R0, PT, PT, R0, 0x20, RZ ;  /* 0x0000002000007810 */ /* 0x000fc40007ffe0ff */
[----:B------:R-:W-:Y:S02]  /*1730*/  IADD3 R2, PT, PT, R2, 0x20, RZ ;  /* 0x0000002002027810 */ /* 0x000fe40007ffe0ff */
[----:B------:R-:W-:Y:S02]  /*1740*/  IADD3 R46, PT, PT, R46, 0x20, RZ ;  /* 0x000000202e2e7810 */ /* 0x000fe40007ffe0ff */
[----:B------:R-:W-:Y:S01]  /*1750*/  IADD3.X R3, PT, PT, RZ, R3, RZ, P1, !PT ;  /* 0x00000003ff037210 */ /* 0x000fe20000ffe4ff */
[----:B0-----:R-:W-:Y:S02]  /*1760*/  FFMA R12, R12, R16, R49 ;  /* 0x000000100c0c7223 */ /* 0x001fe40000000031 */
[----:B------:R-:W0:Y:S02]  /*1770*/  LDS R49, [R10+0xc] ;  /* 0x00000c000a317984 */ /* 0x000e240000000800 */
[----:B--2---:R-:W-:Y:S02]  /*1780*/  FFMA R13, R13, R17, R12 ;  /* 0x000000110d0d7223 */ /* 0x004fe4000000000c */
[----:B------:R-:W-:Y:S02]  /*1790*/  LDS R16, [R10+0x10] ;  /* 0x000010000a107984 */ /* 0x000fe40000000800 */
[----:B---3--:R-:W-:-:S02]  /*17a0*/  FFMA R18, R14, R18, R13 ;  /* 0x000000120e127223 */ /* 0x008fc4000000000d */
[----:B------:R-:W2:Y:S04]  /*17b0*/  LDS.128 R12, [UR7+0x1010] ;  /* 0x00101007ff0c7984 */ /* 0x000ea80008000c00 */
[----:B------:R-:W3:Y:S01]  /*17c0*/  LDS R17, [R10+0x18] ;  /* 0x000018000a117984 */ /* 0x000ee20000000800 */
[----:B0-----:R-:W-:-:S03]  /*17d0*/  FFMA R19, R49, R19, R18 ;  /* 0x0000001331137223 */ /* 0x001fc60000000012 */
[----:B------:R-:W0:Y:S01]  /*17e0*/  LDS R49, [R10+0x1c] ;  /* 0x00001c000a317984 */ /* 0x000e220000000800 */
[----:B--2---:R-:W-:-:S04]  /*17f0*/  FFMA R12, R16, R12, R19 ;  /* 0x0000000c100c7223 */ /* 0x004fc80000000013 */
[----:B------:R-:W-:Y:S02]  /*1800*/  FFMA R12, R51, R13, R12 ;  /* 0x0000000d330c7223 */ /* 0x000fe4000000000c */
[----:B------:R-:W-:Y:S02]  /*1810*/  LDS R51, [R10+0x24] ;  /* 0x000024000a337984 */ /* 0x000fe40000000800 */
[----:B---3--:R-:W-:Y:S02]  /*1820*/  FFMA R12, R17, R14, R12 ;  /* 0x0000000e110c7223 */ /* 0x008fe4000000000c */
[----:B------:R-:W2:Y:S04]  /*1830*/  LDS.128 R16, [UR7+0x1020] ;  /* 0x00102007ff107984 */ /* 0x000ea80008000c00 */
[----:B------:R-:W3:Y:S01]  /*1840*/  LDS R13, [R10+0x28] ;  /* 0x000028000a0d7984 */ /* 0x000ee20000000800 */
[----:B0-----:R-:W-:-:S03]  /*1850*/  FFMA R15, R49, R15, R12 ;  /* 0x0000000f310f7223 */ /* 0x001fc6000000000c */
[----:B------:R-:W0:Y:S01]  /*1860*/  LDS R49, [R10+0x2c] ;  /* 0x00002c000a317984 */ /* 0x000e220000000800 */
[----:B--2---:R-:W-:-:S03]  /*1870*/  FFMA R16, R48, R16, R15 ;  /* 0x0000001030107223 */ /* 0x004fc6000000000f */
[----:B------:R-:W-:Y:S01]  /*1880*/  LDS R48, [R10+0x30] ;  /* 0x000030000a307984 */ /* 0x000fe20000000800 */
[----:B------:R-:W-:-:S03]  /*1890*/  FFMA R16, R51, R17, R16 ;  /* 0x0000001133107223 */ /* 0x000fc60000000010 */
[----:B------:R-:W-:Y:S01]  /*18a0*/  LDS R51, [R10+0x34] ;  /* 0x000034000a337984 */ /* 0x000fe20000000800 */
[----:B---3--:R-:W-:-:S03]  /*18b0*/  FFMA R16, R13, R18, R16 ;  /* 0x000000120d107223 */ /* 0x008fc60000000010 */
        /* <DEDUP_REMOVED lines=18> */
[----:B------:R-:W2:Y:S01]  /*19e0*/  LDS.128 R12, [UR7+0x1050] ;  /* 0x00105007ff0c7984 */ /* 0x000ea20008000c00 */
[----:B0-----:R-:W-:-:S03]  /*19f0*/  FFMA R19, R49, R19, R16 ;  /* 0x0000001331137223 */ /* 0x001fc60000000010 */
[----:B------:R-:W0:Y:S04]  /*1a00*/  LDS R17, [R10+0x58] ;  /* 0x000058000a117984 */ /* 0x000e280000000800 */
        /* <DEDUP_REMOVED lines=9> */
[----:B------:R-:W3:Y:S01]  /*1aa0*/  LDS R49, [R10+0x6c] ;  /* 0x00006c000a317984 */ /* 0x000ee20000000800 */
[----:B0-----:R-:W-:-:S03]  /*1ab0*/  FFMA R16, R48, R16, R15 ;  /* 0x0000001030107223 */ /* 0x001fc6000000000f */
[----:B------:R-:W-:Y:S01]  /*1ac0*/  LDS R48, [R10+0x78] ;  /* 0x000078000a307984 */ /* 0x000fe20000000800 */
[----:B------:R-:W-:-:S03]  /*1ad0*/  FFMA R16, R51, R17, R16 ;  /* 0x0000001133107223 */ /* 0x000fc60000000010 */
[----:B------:R-:W-:Y:S01]  /*1ae0*/  LDS R17, [R10+0x70] ;  /* 0x000070000a117984 */ /* 0x000fe20000000800 */
[----:B--2---:R-:W-:-:S03]  /*1af0*/  FFMA R18, R13, R18, R16 ;  /* 0x000000120d127223 */ /* 0x004fc60000000010 */
[----:B------:R-:W0:Y:S01]  /*1b00*/  LDS.128 R12, [UR7+0x1070] ;  /* 0x00107007ff0c7984 */ /* 0x000e220008000c00 */
[----:B---3--:R-:W-:-:S03]  /*1b10*/  FFMA R18, R49, R19, R18 ;  /* 0x0000001331127223 */ /* 0x008fc60000000012 */
[----:B------:R-:W2:Y:S04]  /*1b20*/  LDS R51, [R10+0x74] ;  /* 0x000074000a337984 */ /* 0x000ea80000000800 */
[----:B------:R-:W3:Y:S01]  /*1b30*/  LDS R16, [R10+0x7c] ;  /* 0x00007c000a107984 */ /* 0x000ee20000000800 */
[----:B0-----:R-:W-:-:S04]  /*1b40*/  FFMA R12, R17, R12, R18 ;  /* 0x0000000c110c7223 */ /* 0x001fc80000000012 */
[----:B--2---:R-:W-:-:S04]  /*1b50*/  FFMA R13, R51, R13, R12 ;  /* 0x0000000d330d7223 */ /* 0x004fc8000000000c */
[----:B------:R-:W-:-:S04]  /*1b60*/  FFMA R13, R48, R14, R13 ;  /* 0x0000000e300d7223 */ /* 0x000fc8000000000d */
[----:B---3--:R-:W-:Y:S01]  /*1b70*/  FFMA R49, R16, R15, R13 ;  /* 0x0000000f10317223 */ /* 0x008fe2000000000d */
[----:B------:R-:W-:Y:S06]  /*1b80*/  BAR.SYNC.DEFER_BLOCKING 0x0 ;  /* 0x0000000000007b1d */ /* 0x000fec0000010000 */
[----:B------:R-:W-:Y:S05]  /*1b90*/  BRA.U UP0, `(.L_x_76) ;  /* 0xffffffe900e47547 */ /* 0x000fea000b83ffff */
.L_x_72:
[----:B------:R-:W0:Y:S02]  /*1ba0*/  LDCU UR5, c[0x0][0x3a4] ;  /* 0x00007480ff0577ac */ /* 0x000e240008000800 */
[----:B0-----:R-:W-:-:S13]  /*1bb0*/  ISETP.GE.AND P0, PT, R47, UR5, PT ;  /* 0x000000052f007c0c */ /* 0x001fda000bf06270 */
[----:B------:R-:W-:Y:S05]  /*1bc0*/  @P0 EXIT ;  /* 0x000000000000094d */ /* 0x000fea0003800000 */
[----:B------:R-:W0:Y:S02]  /*1bd0*/  LDC.64 R2, c[0x0][0x390] ;  /* 0x0000e400ff027b82 */ /* 0x000e240000000a00 */
[----:B0-----:R-:W-:-:S05]  /*1be0*/  IMAD.WIDE R2, R47, 0x4, R2 ;  /* 0x000000042f027825 */ /* 0x001fca00078e0202 */
[----:B------:R-:W-:Y:S01]  /*1bf0*/  STG.E desc[UR10][R2.64], R49 ;  /* 0x0000003102007986 */ /* 0x000fe2000c10190a */
[----:B------:R-:W-:Y:S05]  /*1c00*/  EXIT ;  /* 0x000000000000794d */ /* 0x000fea0003800000 */
.L_x_77:
        /* <DEDUP_REMOVED lines=15> */
.L_x_104:


//--------------------- .text.vectorMulVector     --------------------------
	.section	.text.vectorMulVector,"ax",@progbits
	.align	128
        .global         vectorMulVector
        .type           vectorMulVector,@function
        .size           vectorMulVector,(.L_x_105 - vectorMulVector)
        .other          vectorMulVector,@"STO_CUDA_ENTRY STV_DEFAULT"
vectorMulVector:
.text.vectorMulVector:
[----:B------:R-:W-:Y:S08]  /*0000*/  LDC R1, c[0x0][0x37c] ;  /* 0x0000df00ff017b82 */ /* 0x000ff00000000800 */
[----:B------:R-:W0:Y:S01]  /*0010*/  S2UR UR8, SR_CgaCtaId ;  /* 0x00000000000879c3 */ /* 0x000e220000008800 */
[----:B------:R-:W-:Y:S01]  /*0020*/  UMOV UR4, 0x400 ;  /* 0x0000040000047882 */ /* 0x000fe20000000000 */
[----:B------:R-:W1:Y:S01]  /*0030*/  LDCU UR12, c[0x0][0x398] ;  /* 0x00007300ff0c77ac */ /* 0x000e620008000800 */
[----:B------:R-:W2:Y:S01]  /*0040*/  S2R R0, SR_TID.X ;  /* 0x0000000000007919 */ /* 0x000ea20000002100 */
[----:B------:R-:W3:Y:S01]  /*0050*/  LDCU.64 UR10, c[0x0][0x358] ;  /* 0x00006b00ff0a77ac */ /* 0x000ee20008000a00 */
[----:B-1----:R-:W-:-:S02]  /*0060*/  UISETP.GE.AND UP0, UPT, UR12, -0x1e, UPT ;  /* 0xffffffe20c00788c */ /* 0x002fc4000bf06270 */
[----:B0-----:R-:W-:-:S09]  /*0070*/  ULEA UR9, UR8, UR4, 0x18 ;  /* 0x0000000408097291 */ /* 0x001fd2000f8ec0ff */
[----:B------:R-:W-:Y:S04]  /*0080*/  STS.128 [UR9+0x100], RZ ;  /* 0x000100ffff007988 */ /* 0x000fe80008000c09 */
[----:B------:R-:W-:Y:S04]  /*0090*/  STS.128 [UR9+0x110], RZ ;  /* 0x000110ffff007988 */ /* 0x000fe80008000c09 */
[----:B------:R-:W-:Y:S04]  /*00a0*/  STS.128 [UR9+0x120], RZ ;  /* 0x000120ffff007988 */ /* 0x000fe80008000c09 */
[----:B------:R-:W-:Y:S04]  /*00b0*/  STS.128 [UR9+0x130], RZ ;  /* 0x000130ffff007988 */ /* 0x000fe80008000c09 */
[----:B------:R-:W-:Y:S04]  /*00c0*/  STS.128 [UR9+0x140], RZ ;  /* 0x000140ffff007988 */ /* 0x000fe80008000c09 */
[----:B------:R-:W-:Y:S04]  /*00d0*/  STS.128 [UR9+0x150], RZ ;  /* 0x000150ffff007988 */ /* 0x000fe80008000c09 */
[----:B------:R-:W-:Y:S04]  /*00e0*/  STS.128 [UR9+0x160], RZ ;  /* 0x000160ffff007988 */ /* 0x000fe80008000c09 */
[----:B------:R-:W-:Y:S01]  /*00f0*/  STS.128 [UR9+0x170], RZ ;  /* 0x000170ffff007988 */ /* 0x000fe20008000c09 */
[----:B--23--:R-:W-:Y:S05]  /*0100*/  BRA.U !UP0, `(.L_x_78) ;  /* 0x0000000908247547 */ /* 0x00cfea000b800000 */
[----:B------:R-:W-:Y:S01]  /*0110*/  UIADD3 UR5, UPT, UPT, UR12, -0x1, URZ ;  /* 0xffffffff0c057890 */ /* 0x000fe2000fffe0ff */
[----:B------:R-:W-:Y:S01]  /*0120*/  HFMA2 R5, -RZ, RZ, 0, 0 ;  /* 0x00000000ff057431 */ /* 0x000fe200000001ff */
[----:B------:R-:W-:Y:S01]  /*0130*/  UISETP.GE.AND UP1, UPT, UR12, 0x61, UPT ;  /* 0x000000610c00788c */ /* 0x000fe2000bf26270 */
[----:B------:R-:W-:Y:S01]  /*0140*/  LEA R2, R0, UR9, 0x2 ;  /* 0x0000000900027c11 */ /* 0x000fe2000f8e10ff */
[----:B------:R-:W-:-:S04]  /*0150*/  USHF.R.S32.HI UR6, URZ, 0x1f, UR5 ;  /* 0x0000001fff067899 */ /* 0x000fc80008011405 */
[----:B------:R-:W-:Y:S02]  /*0160*/  ULEA.HI UR6, UR6, UR5, URZ, 0x5 ;  /* 0x0000000506067291 */ /* 0x000fe4000f8f28ff */
[----:B------:R-:W-:Y:S02]  /*0170*/  UIADD3 UR5, UPT, UPT, UR4, 0x80, URZ ;  /* 0x0000008004057890 */ /* 0x000fe4000fffe0ff */
[----:B------:R-:W-:Y:S02]  /*0180*/  UIADD3 UR4, UPT, UPT, UR4, 0x100, URZ ;  /* 0x0000010004047890 */ /* 0x000fe4000fffe0ff */
[----:B------:R-:W-:Y:S02]  /*0190*/  ULEA UR5, UR8, UR5, 0x18 ;  /* 0x0000000508057291 */ /* 0x000fe4000f8ec0ff */
[----:B------:R-:W-:Y:S02]  /*01a0*/  ULEA UR4, UR8, UR4, 0x18 ;  /* 0x0000000408047291 */ /* 0x000fe4000f8ec0ff */
[----:B------:R-:W-:-:S02]  /*01b0*/  ULEA.HI.SX32 UR6, UR6, 0x1, 0x1b ;  /* 0x0000000106067891 */ /* 0x000fc4000f8fdaff */
[C---:B------:R-:W-:Y:S02]  /*01c0*/  LEA R3, R0.reuse, UR5, 0x2 ;  /* 0x0000000500037c11 */ /* 0x040fe4000f8e10ff */
[----:B------:R-:W-:Y:S01]  /*01d0*/  ULOP3.LUT UR7, UR6, 0x3, URZ, 0xc0, !UPT ;  /* 0x0000000306077892 */ /* 0x000fe2000f8ec0ff */
[----:B------:R-:W-:-:S03]  /*01e0*/  LEA R4, R0, UR4, 0x2 ;  /* 0x0000000400047c11 */ /* 0x000fc6000f8e10ff */
[----:B------:R-:W-:Y:S01]  /*01f0*/  UISETP.NE.AND UP0, UPT, UR7, URZ, UPT ;  /* 0x000000ff0700728c */ /* 0x000fe2000bf05270 */
[----:B------:R-:W-:Y:S10]  /*0200*/  BRA.U !UP1, `(.L_x_79) ;  /* 0x0000000509507547 */ /* 0x000ff4000b800000 */
[----:B------:R-:W-:Y:S01]  /*0210*/  ULOP3.LUT UR6, UR6, 0x7ffffffc, URZ, 0xc0, !UPT ;  /* 0x7ffffffc06067892 */ /* 0x000fe2000f8ec0ff */
[----:B------:R-:W-:Y:S01]  /*0220*/  IADD3 R6, PT, PT, R0, 0x40, RZ ;  /* 0x0000004000067810 */ /* 0x000fe20007ffe0ff */
[----:B------:R-:W0:Y:S04]  /*0230*/  LDCU UR5, c[0x0][0x398] ;  /* 0x00007300ff0577ac */ /* 0x000e280008000800 */
[----:B------:R-:W-:Y:S01]  /*0240*/  MOV R5, UR6 ;  /* 0x0000000600057c02 */ /* 0x000fe20008000f00 */
[----:B------:R-:W-:-:S12]  /*0250*/  UIADD3 UR4, UPT, UPT, -UR6, URZ, URZ ;  /* 0x000000ff06047290 */ /* 0x000fd8000fffe1ff */
.L_x_80:
[----:B-1----:R-:W1:Y:S01]  /*0260*/  LDC.64 R10, c[0x0][0x388] ;  /* 0x0000e200ff0a7b82 */ /* 0x002e620000000a00 */
[----:B------:R-:W-:-:S04]  /*0270*/  IADD3 R7, PT, PT, R6, -0x40, RZ ;  /* 0xffffffc006077810 */ /* 0x000fc80007ffe0ff */
[----:B0-----:R-:W-:-:S03]  /*0280*/  ISETP.GE.AND P0, PT, R7, UR5, PT ;  /* 0x0000000507007c0c */ /* 0x001fc6000bf06270 */
[----:B------:R-:W0:Y:S08]  /*0290*/  LDC.64 R8, c[0x0][0x380] ;  /* 0x0000e000ff087b82 */ /* 0x000e300000000a00 */
[----:B------:R-:W2:Y:S02]  /*02a0*/  LDC.64 R12, c[0x0][0x380] ;  /* 0x0000e000ff0c7b82 */ /* 0x000ea40000000a00 */
[----:B-1----:R-:W-:-:S05]  /*02b0*/  @!P0 IMAD.WIDE.U32 R10, R7, 0x4, R10 ;  /* 0x00000004070a8825 */ /* 0x002fca00078e000a */
[----:B------:R1:W3:Y:S01]  /*02c0*/  @!P0 LDG.E R14, desc[UR10][R10.64] ;  /* 0x0000000a0a0e8981 */ /* 0x0002e2000c1e1900 */
[----:B0-----:R-:W-:-:S06]  /*02d0*/  @!P0 IMAD.WIDE.U32 R8, R7, 0x4, R8 ;  /* 0x0000000407088825 */ /* 0x001fcc00078e0008 */
[----:B------:R-:W4:Y:S01]  /*02e0*/  @!P0 LDG.E R9, desc[UR10][R8.64] ;  /* 0x0000000a08098981 */ /* 0x000f22000c1e1900 */
[----:B-1----:R-:W0:Y:S01]  /*02f0*/  LDC.64 R10, c[0x0][0x388] ;  /* 0x0000e200ff0a7b82 */ /* 0x002e220000000a00 */
[----:B------:R-:W-:Y:S02]  /*0300*/  IADD3 R15, PT, PT, R6, -0x20, RZ ;  /* 0xffffffe0060f7810 */ /* 0x000fe40007ffe0ff */
[----:B------:R-:W-:Y:S01]  /*0310*/  @P0 MOV R14, RZ ;  /* 0x000000ff000e0202 */ /* 0x000fe20000000f00 */
[----:B----4-:R2:W-:Y:S04]  /*0320*/  @!P0 STS [R2], R9 ;  /* 0x0000000902008388 */ /* 0x0105e80000000800 */
[----:B------:R-:W-:Y:S04]  /*0330*/  @P0 STS [R2], RZ ;  /* 0x000000ff02000388 */ /* 0x000fe80000000800 */
[----:B---3--:R-:W-:Y:S01]  /*0340*/  STS [R3], R14 ;  /* 0x0000000e03007388 */ /* 0x008fe20000000800 */
[----:B------:R-:W-:Y:S06]  /*0350*/  BAR.SYNC.DEFER_BLOCKING 0x0 ;  /* 0x0000000000007b1d */ /* 0x000fec0000010000 */
[----:B------:R-:W-:Y:S04]  /*0360*/  LDS R7, [R2] ;  /* 0x0000000002077984 */ /* 0x000fe80000000800 */
[----:B------:R-:W-:Y:S04]  /*0370*/  LDS R16, [R3] ;  /* 0x0000000003107984 */ /* 0x000fe80000000800 */
[----:B------:R-:W1:Y:S01]  /*0380*/  LDS R18, [R4] ;  /* 0x0000000004127984 */ /* 0x000e620000000800 */
[----:B------:R-:W-:-:S13]  /*0390*/  ISETP.GE.AND P0, PT, R15, UR5, PT ;  /* 0x000000050f007c0c */ /* 0x000fda000bf06270 */
[----:B--2---:R-:W-:Y:S02]  /*03a0*/  @!P0 IMAD.WIDE.U32 R8, R15, 0x4, R12 ;  /* 0x000000040f088825 */ /* 0x004fe400078e000c */
[----:B------:R-:W2:Y:S02]  /*03b0*/  LDC.64 R12, c[0x0][0x380] ;  /* 0x0000e000ff0c7b82 */ /* 0x000ea40000000a00 */
[----:B-1----:R-:W-:-:S05]  /*03c0*/  FFMA R7, R7, R16, R18 ;  /* 0x0000001007077223 */ /* 0x002fca0000000012 */
[----:B------:R-:W-:Y:S01]  /*03d0*/  STS [R4], R7 ;  /* 0x0000000704007388 */ /* 0x000fe20000000800 */
[----:B------:R-:W-:Y:S01]  /*03e0*/  BAR.SYNC.DEFER_BLOCKING 0x0 ;  /* 0x0000000000007b1d */ /* 0x000fe20000010000 */
[----:B------:R-:W-:Y:S01]  /*03f0*/  @P0 MOV R16, RZ ;  /* 0x000000ff00100202 */ /* 0x000fe20000000f00 */
[----:B0-----:R-:W-:-:S06]  /*0400*/  @!P0 IMAD.WIDE.U32 R10, R15, 0x4, R10 ;  /* 0x000000040f0a8825 */ /* 0x001fcc00078e000a */
[----:B------:R-:W0:Y:S01]  /*0410*/  LDC.64 R14, c[0x0][0x388] ;  /* 0x0000e200ff0e7b82 */ /* 0x000e220000000a00 */
[----:B------:R-:W3:Y:S04]  /*0420*/  @!P0 LDG.E R9, desc[UR10][R8.64] ;  /* 0x0000000a08098981 */ /* 0x000ee8000c1e1900 */
[----:B------:R-:W4:Y:S04]  /*0430*/  @!P0 LDG.E R16, desc[UR10][R10.64] ;  /* 0x0000000a0a108981 */ /* 0x000f28000c1e1900 */
[----:B------:R-:W-:Y:S04]  /*0440*/  @P0 STS [R2], RZ ;  /* 0x000000ff02000388 */ /* 0x000fe80000000800 */
[----:B---3--:R2:W-:Y:S04]  /*0450*/  @!P0 STS [R2], R9 ;  /* 0x0000000902008388 */ /* 0x0085e80000000800 */
[----:B----4-:R-:W-:Y:S01]  /*0460*/  STS [R3], R16 ;  /* 0x0000001003007388 */ /* 0x010fe20000000800 */
        /* <DEDUP_REMOVED lines=8> */
[----:B------:R1:W-:Y:S01]  /*04f0*/  STS [R4], R17 ;  /* 0x0000001104007388 */ /* 0x0003e20000000800 */
[----:B------:R-:W-:Y:S01]  /*0500*/  BAR.SYNC.DEFER_BLOCKING 0x0 ;  /* 0x0000000000007b1d */ /* 0x000fe20000010000 */
[----:B------:R-:W-:Y:S01]  /*0510*/  @P0 MOV R18, RZ ;  /* 0x000000ff00120202 */ /* 0x000fe20000000f00 */
[----:B0-----:R-:W-:-:S06]  /*0520*/  @!P0 IMAD.WIDE.U32 R10, R6, 0x4, R14 ;  /* 0x00000004060a8825 */ /* 0x001fcc00078e000e */
[----:B------:R-:W0:Y:S01]  /*0530*/  LDC.64 R14, c[0x0][0x388] ;  /* 0x0000e200ff0e7b82 */ /* 0x000e220000000a00 */
[----:B------:R-:W3:Y:S04]  /*0540*/  @!P0 LDG.E R9, desc[UR10][R8.64] ;  /* 0x0000000a08098981 */ /* 0x000ee8000c1e1900 */
[----:B------:R-:W4:Y:S04]  /*0550*/  @!P0 LDG.E R18, desc[UR10][R10.64] ;  /* 0x0000000a0a128981 */ /* 0x000f28000c1e1900 */
[----:B------:R-:W-:Y:S01]  /*0560*/  @P0 STS [R2], RZ ;  /* 0x000000ff02000388 */ /* 0x000fe20000000800 */
[----:B-1----:R-:W-:-:S03]  /*0570*/  IADD3 R17, PT, PT, R6, 0x20, RZ ;  /* 0x0000002006117810 */ /* 0x002fc60007ffe0ff */
[----:B---3--:R2:W-:Y:S04]  /*0580*/  @!P0 STS [R2], R9 ;  /* 0x0000000902008388 */ /* 0x0085e80000000800 */
[----:B----4-:R-:W-:Y:S01]  /*0590*/  STS [R3], R18 ;  /* 0x0000001203007388 */ /* 0x010fe20000000800 */
[----:B------:R-:W-:Y:S06]  /*05a0*/  BAR.SYNC.DEFER_BLOCKING 0x0 ;  /* 0x0000000000007b1d */ /* 0x000fec0000010000 */
[----:B------:R-:W-:Y:S04]  /*05b0*/  LDS R7, [R2] ;  /* 0x0000000002077984 */ /* 0x000fe80000000800 */
[----:B------:R-:W-:Y:S04]  /*05c0*/  LDS R16, [R3] ;  /* 0x0000000003107984 */ /* 0x000fe80000000800 */
[----:B------:R-:W1:Y:S01]  /*05d0*/  LDS R20, [R4] ;  /* 0x0000000004147984 */ /* 0x000e620000000800 */
[----:B------:R-:W-:-:S13]  /*05e0*/  ISETP.GE.AND P0, PT, R17, UR5, PT ;  /* 0x0000000511007c0c */ /* 0x000fda000bf06270 */
[----:B--2---:R-:W-:Y:S01]  /*05f0*/  @!P0 IMAD.WIDE.U32 R8, R17, 0x4, R12 ;  /* 0x0000000411088825 */ /* 0x004fe200078e000c */
[----:B------:R-:W-:-:S03]  /*0600*/  @P0 MOV R12, RZ ;  /* 0x000000ff000c0202 */ /* 0x000fc60000000f00 */
[----:B-1----:R-:W-:-:S05]  /*0610*/  FFMA R7, R7, R16, R20 ;  /* 0x0000001007077223 */ /* 0x002fca0000000014 */
[----:B------:R-:W-:Y:S01]  /*0620*/  STS [R4], R7 ;  /* 0x0000000704007388 */ /* 0x000fe20000000800 */
[----:B------:R-:W-:Y:S01]  /*0630*/  BAR.SYNC.DEFER_BLOCKING 0x0 ;  /* 0x0000000000007b1d */ /* 0x000fe20000010000 */
[----:B0-----:R-:W-:-:S05]  /*0640*/  @!P0 IMAD.WIDE.U32 R10, R17, 0x4, R14 ;  /* 0x00000004110a8825 */ /* 0x001fca00078e000e */
[----:B------:R-:W2:Y:S04]  /*0650*/  @!P0 LDG.E R9, desc[UR10][R8.64] ;  /* 0x0000000a08098981 */ /* 0x000ea8000c1e1900 */
[----:B------:R-:W3:Y:S04]  /*0660*/  @!P0 LDG.E R12, desc[UR10][R10.64] ;  /* 0x0000000a0a0c8981 */ /* 0x000ee8000c1e1900 */
[----:B------:R-:W-:Y:S01]  /*0670*/  @P0 STS [R2], RZ ;  /* 0x000000ff02000388 */ /* 0x000fe20000000800 */
[----:B------:R-:W-:-:S04]  /*0680*/  UIADD3 UR4, UPT, UPT, UR4, 0x4, URZ ;  /* 0x0000000404047890 */ /* 0x000fc8000fffe0ff */
[----:B------:R-:W-:Y:S01]  /*0690*/  UISETP.NE.AND UP1, UPT, UR4, URZ, UPT ;  /* 0x000000ff0400728c */ /* 0x000fe2000bf25270 */
[----:B------:R-:W-:Y:S01]  /*06a0*/  IADD3 R6, PT, PT, R6, 0x80, RZ ;  /* 0x0000008006067810 */ /* 0x000fe20007ffe0ff */
[----:B--2---:R-:W-:Y:S04]  /*06b0*/  @!P0 STS [R2], R9 ;  /* 0x0000000902008388 */ /* 0x004fe80000000800 */
[----:B---3--:R-:W-:Y:S01]  /*06c0*/  STS [R3], R12 ;  /* 0x0000000c03007388 */ /* 0x008fe20000000800 */
[----:B------:R-:W-:Y:S06]  /*06d0*/  BAR.SYNC.DEFER_BLOCKING 0x0 ;  /* 0x0000000000007b1d */ /* 0x000fec0000010000 */
[----:B------:R-:W-:Y:S04]  /*06e0*/  LDS R13, [R2] ;  /* 0x00000000020d7984 */ /* 0x000fe80000000800 */
[----:B------:R-:W-:Y:S04]  /*06f0*/  LDS R14, [R3] ;  /* 0x00000000030e7984 */ /* 0x000fe80000000800 */
[----:B------:R-:W0:Y:S02]  /*0700*/  LDS R16, [R4] ;  /* 0x0000000004107984 */ /* 0x000e240000000800 */
[----:B0-----:R-:W-:-:S05]  /*0710*/  FFMA R13, R13, R14, R16 ;  /* 0x0000000e0d0d7223 */ /* 0x001fca0000000010 */
[----:B------:R1:W-:Y:S01]  /*0720*/  STS [R4], R13 ;  /* 0x0000000d04007388 */ /* 0x0003e20000000800 */
[----:B------:R-:W-:Y:S06]  /*0730*/  BAR.SYNC.DEFER_BLOCKING 0x0 ;  /* 0x0000000000007b1d */ /* 0x000fec0000010000 */
[----:B------:R-:W-:Y:S05]  /*0740*/  BRA.U UP1, `(.L_x_80) ;  /* 0xfffffff901c47547 */ /* 0x000fea000b83ffff */
.L_x_79:
[----:B------:R-:W-:Y:S05]  /*0750*/  BRA.U !UP0, `(.L_x_78) ;  /* 0x0000000108907547 */ /* 0x000fea000b800000 */
[----:B------:R-:W0:Y:S01]  /*0760*/  LDC.64 R6, c[0x0][0x388] ;  /* 0x0000e200ff067b82 */ /* 0x000e220000000a00 */
[----:B------:R-:W-:Y:S01]  /*0770*/  LEA R5, R5, R0, 0x5 ;  /* 0x0000000005057211 */ /* 0x000fe200078e28ff */
[----:B------:R-:W2:Y:S01]  /*0780*/  LDCU UR4, c[0x0][0x398] ;  /* 0x00007300ff0477ac */ /* 0x000ea20008000800 */
[----:B------:R-:W-:-:S05]  /*0790*/  UIADD3 UR7, UPT, UPT, -UR7, URZ, URZ ;  /* 0x000000ff07077290 */ /* 0x000fca000fffe1ff */
[----:B------:R-:W3:Y:S01]  /*07a0*/  LDC.64 R8, c[0x0][0x380] ;  /* 0x0000e000ff087b82 */ /* 0x000ee20000000a00 */
[----:B0-----:R-:W-:-:S03]  /*07b0*/  IMAD.WIDE.U32 R6, R5, 0x4, R6 ;  /* 0x0000000405067825 */ /* 0x001fc600078e0006 */
[----:B------:R-:W-:Y:S02]  /*07c0*/  MOV R15, R6 ;  /* 0x00000006000f7202 */ /* 0x000fe40000000f00 */
[----:B------:R-:W-:Y:S01]  /*07d0*/  MOV R16, R7 ;  /* 0x0000000700107202 */ /* 0x000fe20000000f00 */
[----:B---3--:R-:W-:-:S03]  /*07e0*/  IMAD.WIDE.U32 R8, R5, 0x4, R8 ;  /* 0x0000000405087825 */ /* 0x008fc600078e0008 */
[----:B------:R-:W-:Y:S02]  /*07f0*/  MOV R6, R8 ;  /* 0x0000000800067202 */ /* 0x000fe40000000f00 */
[----:B-12---:R-:W-:-:S07]  /*0800*/  MOV R13, R9 ;  /* 0x00000009000d7202 */ /* 0x006fce0000000f00 */
.L_x_81:
[----:B------:R-:W-:-:S13]  /*0810*/  ISETP.GE.AND P0, PT, R5, UR4, PT ;  /* 0x0000000405007c0c */ /* 0x000fda000bf06270 */
[----:B------:R-:W-:Y:S02]  /*0820*/  @!P0 MOV R7, R13 ;  /* 0x0000000d00078202 */ /* 0x000fe40000000f00 */
[----:B------:R-:W-:Y:S02]  /*0830*/  @P0 MOV R10, RZ ;  /* 0x000000ff000a0202 */ /* 0x000fe40000000f00 */
[----:B------:R-:W-:Y:S02]  /*0840*/  @!P0 MOV R8, R15 ;  /* 0x0000000f00088202 */ /* 0x000fe40000000f00 */
[----:B------:R-:W-:Y:S01]  /*0850*/  @!P0 MOV R9, R16 ;  /* 0x0000001000098202 */ /* 0x000fe20000000f00 */
[----:B0-----:R0:W2:Y:S04]  /*0860*/  @!P0 LDG.E R7, desc[UR10][R6.64] ;  /* 0x0000000a06078981 */ /* 0x0010a8000c1e1900 */
[----:B------:R-:W3:Y:S01]  /*0870*/  @!P0 LDG.E R10, desc[UR10][R8.64] ;  /* 0x0000000a080a8981 */ /* 0x000ee2000c1e1900 */
[----:B------:R-:W-:Y:S01]  /*0880*/  UIADD3 UR7, UPT, UPT, UR7, 0x1, URZ ;  /* 0x0000000107077890 */ /* 0x000fe2000fffe0ff */
[----:B------:R-:W-:-:S02]  /*0890*/  IADD3 R5, PT, PT, R5, 0x20, RZ ;  /* 0x0000002005057810 */ /* 0x000fc40007ffe0ff */
[----:B------:R-:W-:Y:S01]  /*08a0*/  @P0 STS [R2], RZ ;  /* 0x000000ff02000388 */ /* 0x000fe20000000800 */
[----:B------:R-:W-:Y:S01]  /*08b0*/  UISETP.NE.AND UP0, UPT, UR7, URZ, UPT ;  /* 0x000000ff0700728c */ /* 0x000fe2000bf05270 */
[----:B0-----:R-:W-:-:S04]  /*08c0*/  IADD3 R6, P1, PT, R6, 0x80, RZ ;  /* 0x0000008006067810 */ /* 0x001fc80007f3e0ff */
[----:B------:R-:W-:Y:S01]  /*08d0*/  IADD3.X R13, PT, PT, RZ, R13, RZ, P1, !PT ;  /* 0x0000000dff0d7210 */ /* 0x000fe20000ffe4ff */
[----:B--2---:R-:W-:Y:S01]  /*08e0*/  @!P0 STS [R2], R7 ;  /* 0x0000000702008388 */ /* 0x004fe20000000800 */
[----:B------:R-:W-:-:S03]  /*08f0*/  IADD3 R15, P0, PT, R15, 0x80, RZ ;  /* 0x000000800f0f7810 */ /* 0x000fc60007f1e0ff */
[----:B---3--:R-:W-:Y:S01]  /*0900*/  STS [R3], R10 ;  /* 0x0000000a03007388 */ /* 0x008fe20000000800 */
[----:B------:R-:W-:Y:S01]  /*0910*/  IADD3.X R16, PT, PT, RZ, R16, RZ, P0, !PT ;  /* 0x00000010ff107210 */ /* 0x000fe200007fe4ff */
        /* <DEDUP_REMOVED lines=8> */
.L_x_78:
[----:B------:R-:W-:-:S13]  /*09a0*/  ISETP.NE.AND P0, PT, R0, RZ, PT ;  /* 0x000000ff0000720c */ /* 0x000fda0003f05270 */
[----:B------:R-:W-:Y:S05]  /*09b0*/  @P0 EXIT ;  /* 0x000000000000094d */ /* 0x000fea0003800000 */
[----:B------:R-:W2:Y:S01]  /*09c0*/  S2UR UR5, SR_CgaCtaId ;  /* 0x00000000000579c3 */ /* 0x000ea20000008800 */
[----:B------:R-:W-:-:S07]  /*09d0*/  UMOV UR4, 0x400 ;  /* 0x0000040000047882 */ /* 0x000fce0000000000 */
[----:B------:R-:W3:Y:S01]  /*09e0*/  LDC.64 R2, c[0x0][0x390] ;  /* 0x0000e400ff027b82 */ /* 0x000ee20000000a00 */
[----:B--2---:R-:W-:-:S09]  /*09f0*/  ULEA UR4, UR5, UR4, 0x18 ;  /* 0x0000000405047291 */ /* 0x004fd2000f8ec0ff */
[----:B0-----:R-:W0:Y:S04]  /*0a00*/  LDS.128 R8, [UR4+0x100] ;  /* 0x00010004ff087984 */ /* 0x001e280008000c00 */
[----:B------:R-:W2:Y:S04]  /*0a10*/  LDS.128 R16, [UR4+0x110] ;  /* 0x00011004ff107984 */ /* 0x000ea80008000c00 */
[----:B-1----:R-:W1:Y:S04]  /*0a20*/  LDS.128 R12, [UR4+0x120] ;  /* 0x00012004ff0c7984 */ /* 0x002e680008000c00 */
[----:B------:R-:W4:Y:S01]  /*0a30*/  LDS.128 R4, [UR4+0x130] ;  /* 0x00013004ff047984 */ /* 0x000f220008000c00 */
[----:B0-----:R-:W-:-:S04]  /*0a40*/  FADD R8, RZ, R8 ;  /* 0x00000008ff087221 */ /* 0x001fc80000000000 */
[----:B------:R-:W-:-:S04]  /*0a50*/  FADD R9, R8, R9 ;  /* 0x0000000908097221 */ /* 0x000fc80000000000 */
[----:B------:R-:W-:-:S04]  /*0a60*/  FADD R10, R9, R10 ;  /* 0x0000000a090a7221 */ /* 0x000fc80000000000 */
[----:B------:R-:W-:-:S04]  /*0a70*/  FADD R11, R10, R11 ;  /* 0x0000000b0a0b7221 */ /* 0x000fc80000000000 */
[----:B--2---:R-:W-:Y:S02]  /*0a80*/  FADD R16, R11, R16 ;  /* 0x000000100b107221 */ /* 0x004fe40000000000 */
[----:B------:R-:W0:Y:S02]  /*0a90*/  LDS.128 R8, [UR4+0x140] ;  /* 0x00014004ff087984 */ /* 0x000e240008000c00 */
[----:B------:R-:W-:-:S04]  /*0aa0*/  FADD R17, R16, R17 ;  /* 0x0000001110117221 */ /* 0x000fc80000000000 */
[----:B------:R-:W-:-:S04]  /*0ab0*/  FADD R18, R17, R18 ;  /* 0x0000001211127221 */ /* 0x000fc80000000000 */
[----:B------:R-:W-:-:S04]  /*0ac0*/  FADD R19, R18, R19 ;  /* 0x0000001312137221 */ /* 0x000fc80000000000 */
[----:B-1----:R-:W-:Y:S02]  /*0ad0*/  FADD R12, R19, R12 ;  /* 0x0000000c130c7221 */ /* 0x002fe40000000000 */
[----:B------:R-:W1:Y:S02]  /*0ae0*/  LDS.128 R16, [UR4+0x150] ;  /* 0x00015004ff107984 */ /* 0x000e640008000c00 */
[----:B------:R-:W-:-:S04]  /*0af0*/  FADD R13, R12, R13 ;  /* 0x0000000d0c0d7221 */ /* 0x000fc80000000000 */
[----:B------:R-:W-:-:S04]  /*0b00*/  FADD R14, R13, R14 ;  /* 0x0000000e0d0e7221 */ /* 0x000fc80000000000 */
[----:B------:R-:W-:-:S04]  /*0b10*/  FADD R15, R14, R15 ;  /* 0x0000000f0e0f7221 */ /* 0x000fc80000000000 */
[----:B----4-:R-:W-:Y:S02]  /*0b20*/  FADD R4, R15, R4 ;  /* 0x000000040f047221 */ /* 0x010fe40000000000 */
[----:B------:R-:W2:Y:S02]  /*0b30*/  LDS.128 R12, [UR4+0x160] ;  /* 0x00016004ff0c7984 */ /* 0x000ea40008000c00 */
[----:B------:R-:W-:-:S04]  /*0b40*/  FADD R5, R4, R5 ;  /* 0x0000000504057221 */ /* 0x000fc80000000000 */
[----:B------:R-:W-:-:S04]  /*0b50*/  FADD R6, R5, R6 ;  /* 0x0000000605067221 */ /* 0x000fc80000000000 */
[----:B------:R-:W-:-:S04]  /*0b60*/  FADD R7, R6, R7 ;  /* 0x0000000706077221 */ /* 0x000fc80000000000 */
[----:B0-----:R-:W-:Y:S02]  /*0b70*/  FADD R8, R7, R8 ;  /* 0x0000000807087221 */ /* 0x001fe40000000000 */
[----:B------:R-:W0:Y:S02]  /*0b80*/  LDS.128 R4, [UR4+0x170] ;  /* 0x00017004ff047984 */ /* 0x000e240008000c00 */
[----:B------:R-:W-:-:S04]  /*0b90*/  FADD R9, R8, R9 ;  /* 0x0000000908097221 */ /* 0x000fc80000000000 */
[----:B------:R-:W-:-:S04]  /*0ba0*/  FADD R10, R9, R10 ;  /* 0x0000000a090a7221 */ /* 0x000fc80000000000 */
[----:B------:R-:W-:-:S04]  /*0bb0*/  FADD R11, R10, R11 ;  /* 0x0000000b0a0b7221 */ /* 0x000fc80000000000 */
[----:B-1----:R-:W-:-:S04]  /*0bc0*/  FADD R16, R11, R16 ;  /* 0x000000100b107221 */ /* 0x002fc80000000000 */
[----:B------:R-:W-:-:S04]  /*0bd0*/  FADD R17, R16, R17 ;  /* 0x0000001110117221 */ /* 0x000fc80000000000 */
[----:B------:R-:W-:-:S04]  /*0be0*/  FADD R18, R17, R18 ;  /* 0x0000001211127221 */ /* 0x000fc80000000000 */
[----:B------:R-:W-:-:S04]  /*0bf0*/  FADD R19, R18, R19 ;  /* 0x0000001312137221 */ /* 0x000fc80000000000 */
[----:B--2---:R-:W-:-:S04]  /*0c00*/  FADD R12, R19, R12 ;  /* 0x0000000c130c7221 */ /* 0x004fc80000000000 */
[----:B------:R-:W-:-:S04]  /*0c10*/  FADD R13, R12, R13 ;  /* 0x0000000d0c0d7221 */ /* 0x000fc80000000000 */
[----:B------:R-:W-:-:S04]  /*0c20*/  FADD R14, R13, R14 ;  /* 0x0000000e0d0e7221 */ /* 0x000fc80000000000 */
[----:B------:R-:W-:-:S04]  /*0c30*/  FADD R15, R14, R15 ;  /* 0x0000000f0e0f7221 */ /* 0x000fc80000000000 */
[----:B0-----:R-:W-:-:S04]  /*0c40*/  FADD R4, R15, R4 ;  /* 0x000000040f047221 */ /* 0x001fc80000000000 */
[----:B------:R-:W-:-:S04]  /*0c50*/  FADD R5, R4, R5 ;  /* 0x0000000504057221 */ /* 0x000fc80000000000 */
[----:B------:R-:W-:-:S04]  /*0c60*/  FADD R6, R5, R6 ;  /* 0x0000000605067221 */ /* 0x000fc80000000000 */
[----:B------:R-:W-:-:S05]  /*0c70*/  FADD R7, R6, R7 ;  /* 0x0000000706077221 */ /* 0x000fca0000000000 */
[----:B---3--:R-:W-:Y:S01]  /*0c80*/  STG.E desc[UR10][R2.64], R7 ;  /* 0x0000000702007986 */ /* 0x008fe2000c10190a */
[----:B------:R-:W-:Y:S05]  /*0c90*/  EXIT ;  /* 0x000000000000794d */ /* 0x000fea0003800000 */
.L_x_82:
        /* <DEDUP_REMOVED lines=14> */
.L_x_105:


//--------------------- .text.vectorMulScalar     --------------------------
	.section	.text.vectorMulScalar,"ax",@progbits
	.align	128
        .global         vectorMulScalar
        .type           vectorMulScalar,@function
        .size           vectorMulScalar,(.L_x_106 - vectorMulScalar)
        .other          vectorMulScalar,@"STO_CUDA_ENTRY STV_DEFAULT"
vectorMulScalar:
.text.vectorMulScalar:
        /* <DEDUP_REMOVED lines=10> */
[----:B------:R-:W2:Y:S06]  /*00a0*/  LDCU UR6, c[0x0][0x388] ;  /* 0x00007100ff0677ac */ /* 0x000eac0008000800 */
[----:B------:R-:W3:Y:S01]  /*00b0*/  LDC.64 R4, c[0x0][0x390] ;  /* 0x0000e400ff047b82 */ /* 0x000ee20000000a00 */
[----:B0-----:R-:W-:-:S06]  /*00c0*/  IMAD.WIDE R2, R7, 0x4, R2 ;  /* 0x0000000407027825 */ /* 0x001fcc00078e0202 */
[----:B-1----:R-:W2:Y:S01]  /*00d0*/  LDG.E R2, desc[UR4][R2.64] ;  /* 0x0000000402027981 */ /* 0x002ea2000c1e1900 */
[----:B---3--:R-:W-:-:S04]  /*00e0*/  IMAD.WIDE R4, R7, 0x4, R4 ;  /* 0x0000000407047825 */ /* 0x008fc800078e0204 */
[----:B--2---:R-:W-:-:S05]  /*00f0*/  FMUL R7, R2, UR6 ;  /* 0x0000000602077c20 */ /* 0x004fca0008400000 */
[----:B------:R-:W-:Y:S01]  /*0100*/  STG.E desc[UR4][R4.64], R7 ;  /* 0x0000000704007986 */ /* 0x000fe2000c101904 */
[----:B------:R-:W-:Y:S05]  /*0110*/  EXIT ;  /* 0x000000000000794d */ /* 0x000fea0003800000 */
.L_x_83:
        /* <DEDUP_REMOVED lines=14> */
.L_x_106:


//--------------------- .text.scalarSubVector     --------------------------
	.section	.text.scalarSubVector,"ax",@progbits
	.align	128
        .global         scalarSubVector
        .type           scalarSubVector,@function
        .size           scalarSubVector,(.L_x_107 - scalarSubVector)
        .other          scalarSubVector,@"STO_CUDA_ENTRY STV_DEFAULT"
scalarSubVector:
.text.scalarSubVector:
        /* <DEDUP_REMOVED lines=15> */
[----:B--2---:R-:W-:-:S05]  /*00f0*/  FADD R7, -R2, UR6 ;  /* 0x0000000602077e21 */ /* 0x004fca0008000100 */
[----:B------:R-:W-:Y:S01]  /*0100*/  STG.E desc[UR4][R4.64], R7 ;  /* 0x0000000704007986 */ /* 0x000fe2000c101904 */
[----:B------:R-:W-:Y:S05]  /*0110*/  EXIT ;  /* 0x000000000000794d */ /* 0x000fea0003800000 */
.L_x_84:
        /* <DEDUP_REMOVED lines=14> */
.L_x_107:


//--------------------- .text.vectorSubScalar     --------------------------
	.section	.text.vectorSubScalar,"ax",@progbits
	.align	128
        .global         vectorSubScalar
        .type           vectorSubScalar,@function
        .size           vectorSubScalar,(.L_x_108 - vectorSubScalar)
        .other          vectorSubScalar,@"STO_CUDA_ENTRY STV_DEFAULT"
vectorSubScalar:
.text.vectorSubScalar:
        /* <DEDUP_REMOVED lines=15> */
[----:B--2---:R-:W-:-:S05]  /*00f0*/  FADD R7, R2, -UR6 ;  /* 0x8000000602077e21 */ /* 0x004fca0008000000 */
[----:B------:R-:W-:Y:S01]  /*0100*/  STG.E desc[UR4][R4.64], R7 ;  /* 0x0000000704007986 */ /* 0x000fe2000c101904 */
[----:B------:R-:W-:Y:S05]  /*0110*/  EXIT ;  /* 0x000000000000794d */ /* 0x000fea0003800000 */
.L_x_85:
        /* <DEDUP_REMOVED lines=14> */
.L_x_108:


//--------------------- .text.vectorSubVector     --------------------------
	.section	.text.vectorSubVector,"ax",@progbits
	.align	128
        .global         vectorSubVector
        .type           vectorSubVector,@function
        .size           vectorSubVector,(.L_x_109 - vectorSubVector)
        .other          vectorSubVector,@"STO_CUDA_ENTRY STV_DEFAULT"
vectorSubVector:
.text.vectorSubVector:
        /* <DEDUP_REMOVED lines=17> */
[----:B----4-:R-:W-:-:S05]  /*0110*/  FADD R9, R2, -R5 ;  /* 0x8000000502097221 */ /* 0x010fca0000000000 */
[----:B------:R-:W-:Y:S01]  /*0120*/  STG.E desc[UR4][R6.64], R9 ;  /* 0x0000000906007986 */ /* 0x000fe2000c101904 */
[----:B------:R-:W-:Y:S05]  /*0130*/  EXIT ;  /* 0x000000000000794d */ /* 0x000fea0003800000 */
.L_x_86:
        /* <DEDUP_REMOVED lines=12> */
.L_x_109:


//--------------------- .text.vectorAddScalar     --------------------------
	.section	.text.vectorAddScalar,"ax",@progbits
	.align	128
        .global         vectorAddScalar
        .type           vectorAddScalar,@function
        .size           vectorAddScalar,(.L_x_110 - vectorAddScalar)
        .other          vectorAddScalar,@"STO_CUDA_ENTRY STV_DEFAULT"
vectorAddScalar:
.text.vectorAddScalar:
        /* <DEDUP_REMOVED lines=15> */
[----:B--2---:R-:W-:-:S05]  /*00f0*/  FADD R7, R2, UR6 ;  /* 0x0000000602077e21 */ /* 0x004fca0008000000 */
[----:B------:R-:W-:Y:S01]  /*0100*/  STG.E desc[UR4][R4.64], R7 ;  /* 0x0000000704007986 */ /* 0x000fe2000c101904 */
[----:B------:R-:W-:Y:S05]  /*0110*/  EXIT ;  /* 0x000000000000794d */ /* 0x000fea0003800000 */
.L_x_87:
        /* <DEDUP_REMOVED lines=14> */
.L_x_110:


//--------------------- .text.vectorAddVector     --------------------------
	.section	.text.vectorAddVector,"ax",@progbits
	.align	128
        .global         vectorAddVector
        .type           vectorAddVector,@function
        .size           vectorAddVector,(.L_x_111 - vectorAddVector)
        .other          vectorAddVector,@"STO_CUDA_ENTRY STV_DEFAULT"
vectorAddVector:
.text.vectorAddVector:
        /* <DEDUP_REMOVED lines=17> */
[----:B----4-:R-:W-:-:S05]  /*0110*/  FADD R9, R2, R5 ;  /* 0x0000000502097221 */ /* 0x010fca0000000000 */
[----:B------:R-:W-:Y:S01]  /*0120*/  STG.E desc[UR4][R6.64], R9 ;  /* 0x0000000906007986 */ /* 0x000fe2000c101904 */
[----:B------:R-:W-:Y:S05]  /*0130*/  EXIT ;  /* 0x000000000000794d */ /* 0x000fea0003800000 */
.L_x_88:
        /* <DEDUP_REMOVED lines=12> */
.L_x_111:


//--------------------- .nv.shared.reserved.0     --------------------------
	.section	.nv.shared.reserved.0,"aw",@nobits
	.weak		__nv_reservedSMEM_offset_0_alias
	.size		__nv_reservedSMEM_offset_0_alias, 0, 64
	.other		__nv_reservedSMEM_offset_0_alias,@"STO_CUDA_RESERVED_SHARED STV_DEFAULT"
__nv_reservedSMEM_offset_0_alias:
	.zero		0
	.zero		64


//--------------------- .nv.shared.vectorMatrixMulVector --------------------------
	.section	.nv.shared.vectorMatrixMulVector,"aw",@nobits
	.sectionflags	@""
	.align	4
.nv.shared.vectorMatrixMulVector:
	.zero		1280


//--------------------- .nv.shared.vectorMulMatrix --------------------------
	.section	.nv.shared.vectorMulMatrix,"aw",@nobits
	.sectionflags	@""
	.align	4
.nv.shared.vectorMulMatrix:
	.zero		5248


//--------------------- .nv.shared.matrixMulVector --------------------------
	.section	.nv.shared.matrixMulVector,"aw",@nobits
	.sectionflags	@""
	.align	4
.nv.shared.matrixMulVector:
	.zero		5248


//--------------------- .nv.shared.vectorMulVector --------------------------
	.section	.nv.shared.vectorMulVector,"aw",@nobits
	.sectionflags	@""
	.align	4
.nv.shared.vectorMulVector:
	.zero		1408


//--------------------- .nv.constant0.vectorSum   --------------------------
	.section	.nv.constant0.vectorSum,"a",@progbits
	.sectionflags	@""
	.align	4
.nv.constant0.vectorSum:
	.zero		916


//--------------------- .nv.constant0.vectorExp   --------------------------
	.section	.nv.constant0.vectorExp,"a",@progbits
	.sectionflags	@""
	.align	4
.nv.constant0.vectorExp:
	.zero		916


//--------------------- .nv.constant0.vectorPow   --------------------------
	.section	.nv.constant0.vectorPow,"a",@progbits
	.sectionflags	@""
	.align	4
.nv.constant0.vectorPow:
	.zero		924


//--------------------- .nv.constant0.vectorPow2  --------------------------
	.section	.nv.constant0.vectorPow2,"a",@progbits
	.sectionflags	@""
	.align	4
.nv.constant0.vectorPow2:
	.zero		916


//--------------------- .nv.constant0.vectorSigmoid --------------------------
	.section	.nv.constant0.vectorSigmoid,"a",@progbits
	.sectionflags	@""
	.align	4
.nv.constant0.vectorSigmoid:
	.zero		916


//--------------------- .nv.constant0.vectorElementWiseDivVector --------------------------
	.section	.nv.constant0.vectorElementWiseDivVector,"a",@progbits
	.sectionflags	@""
	.align	4
.nv.constant0.vectorElementWiseDivVector:
	.zero		924


//--------------------- .nv.constant0.scalarDivVector --------------------------
	.section	.nv.constant0.scalarDivVector,"a",@progbits
	.sectionflags	@""
	.align	4
.nv.constant0.scalarDivVector:
	.zero		924


//--------------------- .nv.constant0.vectorDivScalar --------------------------
	.section	.nv.constant0.vectorDivScalar,"a",@progbits
	.sectionflags	@""
	.align	4
.nv.constant0.vectorDivScalar:
	.zero		924


//--------------------- .nv.constant0.vectorElementWiseMulVector --------------------------
	.section	.nv.constant0.vectorElementWiseMulVector,"a",@progbits
	.sectionflags	@""
	.align	4
.nv.constant0.vectorElementWiseMulVector:
	.zero		924


//--------------------- .nv.constant0.vectorMatrixMulVector --------------------------
	.section	.nv.constant0.vectorMatrixMulVector,"a",@progbits
	.sectionflags	@""
	.align	4
.nv.constant0.vectorMatrixMulVector:
	.zero		928


//--------------------- .nv.constant0.vectorMulMatrix --------------------------
	.section	.nv.constant0.vectorMulMatrix,"a",@progbits
	.sectionflags	@""
	.align	4
.nv.constant0.vectorMulMatrix:
	.zero		936


//--------------------- .nv.constant0.matrixMulVector --------------------------
	.section	.nv.constant0.matrixMulVector,"a",@progbits
	.sectionflags	@""
	.align	4
.nv.constant0.matrixMulVector:
	.zero		936


//--------------------- .nv.constant0.vectorMulVector --------------------------
	.section	.nv.constant0.vectorMulVector,"a",@progbits
	.sectionflags	@""
	.align	4
.nv.constant0.vectorMulVector:
	.zero		924


//--------------------- .nv.constant0.vectorMulScalar --------------------------
	.section	.nv.constant0.vectorMulScalar,"a",@progbits
	.sectionflags	@""
	.align	4
.nv.constant0.vectorMulScalar:
	.zero		924


//--------------------- .nv.constant0.scalarSubVector --------------------------
	.section	.nv.constant0.scalarSubVector,"a",@progbits
	.sectionflags	@""
	.align	4
.nv.constant0.scalarSubVector:
	.zero		924


//--------------------- .nv.constant0.vectorSubScalar --------------------------
	.section	.nv.constant0.vectorSubScalar,"a",@progbits
	.sectionflags	@""
	.align	4
.nv.constant0.vectorSubScalar:
	.zero		924


//--------------------- .nv.constant0.vectorSubVector --------------------------
	.section	.nv.constant0.vectorSubVector,"a",@progbits
	.sectionflags	@""
	.align	4
.nv.constant0.vectorSubVector:
	.zero		924


//--------------------- .nv.constant0.vectorAddScalar --------------------------
	.section	.nv.constant0.vectorAddScalar,"a",@progbits
	.sectionflags	@""
	.align	4
.nv.constant0.vectorAddScalar:
	.zero		924


//--------------------- .nv.constant0.vectorAddVector --------------------------
	.section	.nv.constant0.vectorAddVector,"a",@progbits
	.sectionflags	@""
	.align	4
.nv.constant0.vectorAddVector:
	.zero		924


//--------------------- SYMBOLS --------------------------

	.type		.nv.reservedSmem.offset0,@object
	.size		.nv.reservedSmem.offset0,0x4
	.type		.nv.reservedSmem.cap,@object
	.size		.nv.reservedSmem.cap,0x4
